	.target	sm_100a

	.elftype	@"ET_EXEC"


//--------------------- .note.nv.tkinfo           --------------------------
	.section	.note.nv.tkinfo,"",@"SHT_NOTE"
	.sectionflags	@"SHF_NOTE_NV_TKINFO"
	.tkinfo
        /*0018*/ 	.word	0x00000002
        /*0030*/ 	.string	""
        /*0030*/ 	.string	"ptxas"
        /*0030*/ 	.string	"Cuda compilation tools, release 13.0, V13.0.88"
        /*0030*/ 	.string	"Build cuda_13.0.r13.0/compiler.36424714_0"
        /*0030*/ 	.string	"-arch sm_100a -m 64 "



//--------------------- .note.nv.cuinfo           --------------------------
	.section	.note.nv.cuinfo,"",@"SHT_NOTE"
	.sectionflags	@"SHF_NOTE_NV_CUINFO"
        /*0018*/ 	.short	0x0002
        /*001a*/ 	.short	0x0064
        /*001c*/ 	.short	0x0082
	.zero		2


//--------------------- .nv.info                  --------------------------
	.section	.nv.info,"",@"SHT_CUDA_INFO"
	.align	4


	//----- nvinfo : EIATTR_REGCOUNT
	.align		4
        /*0000*/ 	.byte	0x04, 0x2f
        /*0002*/ 	.short	(.L_19 - .L_18)
	.align		4
.L_18:
        /*0004*/ 	.word	index@(_ZN7cutlass13device_kernelINS_4gemm6kernel13GemmUniversalIN4cute5tupleIJiiiiEEENS1_10collective13CollectiveMmaINS1_35MainloopSm100TmaUmmaWarpSpecializedILi4ELi2ELi4ENS5_IJNS4_1CILi1EEENSA_ILi2EEESB_EEEEENS5_IJNSA_ILi64EEENSA_ILi128EEESF_EEENS_10bfloat16_tENS5_IJlSB_lEEESI_SJ_NS4_8TiledMMAINS4_8MMA_AtomIJNS4_20SM100_MMA_F16BF16_SSISI_SI_fLi64ELi128ELNS4_4UMMA5MajorE0ELSO_0ELNSN_7ScaleInE0ELSP_0EEEEEENS4_6LayoutINS5_IJSB_SB_SB_EEENS5_IJNSA_ILi0EEESU_SU_EEEEENS5_IJNS4_10UnderscoreESX_SX_EEEEENS4_23SM90_TMA_LOAD_MULTICASTENS4_14ComposedLayoutINS4_7SwizzleILi3ELi4ELi3EEENS4_18smem_ptr_flag_bitsILi16EEENSS_INS5_IJNSA_ILi8EEESF_EEENS5_IJSF_SB_EEEEEEEvNS4_8identityENS4_13SM90_TMA_LOADES1A_vS1B_EENS_8epilogue10collective18CollectiveEpilogueINS1E_23Sm100TmaWarpSpecializedILi4ELi2ELi16ELb1ELb0EEEJSH_NS5_IJNSS_ISF_SB_EENSS_INSA_ILi32EEESB_EEEEESI_SJ_SI_SJ_NS1E_6fusion15FusionCallbacksIS1I_NS1N_17LinearCombinationISI_fSI_fLNS_15FloatRoundStyleE2EEESH_S1M_JEEENS4_5SM1004TMEM4LOAD26SM100_TMEM_LOAD_16dp256b4xES1C_NS11_INS12_ILi2ELi4ELi3EEES15_NSS_INS5_IJS16_S1K_EEENS5_IJS1K_SB_EEEEEEENS4_17SM75_U32x4_LDSM_NENS4_14SM90_TMA_STOREES21_NS4_17SM90_U32x4_STSM_NENS4_39AutoVectorizingCopyWithAssumedAlignmentILi128EEEEEEvvEEEEvNT_6ParamsE)
        /*0008*/ 	.word	0x00000044


	//----- nvinfo : EIATTR_FRAME_SIZE
	.align		4
.L_19:
        /*000c*/ 	.byte	0x04, 0x11
        /*000e*/ 	.short	(.L_21 - .L_20)
	.align		4
.L_20:
        /*0010*/ 	.word	index@($__internal_2_$__cuda_sm10x_tcgen05_guardrail_trap_unallocated_columns_being_dealloced)
        /*0014*/ 	.word	0x00000000


	//----- nvinfo : EIATTR_FRAME_SIZE
	.align		4
.L_21:
        /*0018*/ 	.byte	0x04, 0x11
        /*001a*/ 	.short	(.L_23 - .L_22)
	.align		4
.L_22:
        /*001c*/ 	.word	index@($__internal_1_$__cuda_sm10x_tcgen05_guardrail_trap_phase_invalid_during_alloc)
        /*0020*/ 	.word	0x00000000


	//----- nvinfo : EIATTR_FRAME_SIZE
	.align		4
.L_23:
        /*0024*/ 	.byte	0x04, 0x11
        /*0026*/ 	.short	(.L_25 - .L_24)
	.align		4
.L_24:
        /*0028*/ 	.word	index@($__internal_0_$__cuda_sm10x_tcgen05_guardrail_trap_col_being_dealloced_not_returned_by_alloc)
        /*002c*/ 	.word	0x00000000


	//----- nvinfo : EIATTR_FRAME_SIZE
	.align		4
.L_25:
        /*0030*/ 	.byte	0x04, 0x11
        /*0032*/ 	.short	(.L_27 - .L_26)
	.align		4
.L_26:
        /*0034*/ 	.word	index@(_ZN7cutlass13device_kernelINS_4gemm6kernel13GemmUniversalIN4cute5tupleIJiiiiEEENS1_10collective13CollectiveMmaINS1_35MainloopSm100TmaUmmaWarpSpecializedILi4ELi2ELi4ENS5_IJNS4_1CILi1EEENSA_ILi2EEESB_EEEEENS5_IJNSA_ILi64EEENSA_ILi128EEESF_EEENS_10bfloat16_tENS5_IJlSB_lEEESI_SJ_NS4_8TiledMMAINS4_8MMA_AtomIJNS4_20SM100_MMA_F16BF16_SSISI_SI_fLi64ELi128ELNS4_4UMMA5MajorE0ELSO_0ELNSN_7ScaleInE0ELSP_0EEEEEENS4_6LayoutINS5_IJSB_SB_SB_EEENS5_IJNSA_ILi0EEESU_SU_EEEEENS5_IJNS4_10UnderscoreESX_SX_EEEEENS4_23SM90_TMA_LOAD_MULTICASTENS4_14ComposedLayoutINS4_7SwizzleILi3ELi4ELi3EEENS4_18smem_ptr_flag_bitsILi16EEENSS_INS5_IJNSA_ILi8EEESF_EEENS5_IJSF_SB_EEEEEEEvNS4_8identityENS4_13SM90_TMA_LOADES1A_vS1B_EENS_8epilogue10collective18CollectiveEpilogueINS1E_23Sm100TmaWarpSpecializedILi4ELi2ELi16ELb1ELb0EEEJSH_NS5_IJNSS_ISF_SB_EENSS_INSA_ILi32EEESB_EEEEESI_SJ_SI_SJ_NS1E_6fusion15FusionCallbacksIS1I_NS1N_17LinearCombinationISI_fSI_fLNS_15FloatRoundStyleE2EEESH_S1M_JEEENS4_5SM1004TMEM4LOAD26SM100_TMEM_LOAD_16dp256b4xES1C_NS11_INS12_ILi2ELi4ELi3EEES15_NSS_INS5_IJS16_S1K_EEENS5_IJS1K_SB_EEEEEEENS4_17SM75_U32x4_LDSM_NENS4_14SM90_TMA_STOREES21_NS4_17SM90_U32x4_STSM_NENS4_39AutoVectorizingCopyWithAssumedAlignmentILi128EEEEEEvvEEEEvNT_6ParamsE)
        /*0038*/ 	.word	0x00000000


	//----- nvinfo : EIATTR_MIN_STACK_SIZE
	.align		4
.L_27:
        /*003c*/ 	.byte	0x04, 0x12
        /*003e*/ 	.short	(.L_29 - .L_28)
	.align		4
.L_28:
        /*0040*/ 	.word	index@(_ZN7cutlass13device_kernelINS_4gemm6kernel13GemmUniversalIN4cute5tupleIJiiiiEEENS1_10collective13CollectiveMmaINS1_35MainloopSm100TmaUmmaWarpSpecializedILi4ELi2ELi4ENS5_IJNS4_1CILi1EEENSA_ILi2EEESB_EEEEENS5_IJNSA_ILi64EEENSA_ILi128EEESF_EEENS_10bfloat16_tENS5_IJlSB_lEEESI_SJ_NS4_8TiledMMAINS4_8MMA_AtomIJNS4_20SM100_MMA_F16BF16_SSISI_SI_fLi64ELi128ELNS4_4UMMA5MajorE0ELSO_0ELNSN_7ScaleInE0ELSP_0EEEEEENS4_6LayoutINS5_IJSB_SB_SB_EEENS5_IJNSA_ILi0EEESU_SU_EEEEENS5_IJNS4_10UnderscoreESX_SX_EEEEENS4_23SM90_TMA_LOAD_MULTICASTENS4_14ComposedLayoutINS4_7SwizzleILi3ELi4ELi3EEENS4_18smem_ptr_flag_bitsILi16EEENSS_INS5_IJNSA_ILi8EEESF_EEENS5_IJSF_SB_EEEEEEEvNS4_8identityENS4_13SM90_TMA_LOADES1A_vS1B_EENS_8epilogue10collective18CollectiveEpilogueINS1E_23Sm100TmaWarpSpecializedILi4ELi2ELi16ELb1ELb0EEEJSH_NS5_IJNSS_ISF_SB_EENSS_INSA_ILi32EEESB_EEEEESI_SJ_SI_SJ_NS1E_6fusion15FusionCallbacksIS1I_NS1N_17LinearCombinationISI_fSI_fLNS_15FloatRoundStyleE2EEESH_S1M_JEEENS4_5SM1004TMEM4LOAD26SM100_TMEM_LOAD_16dp256b4xES1C_NS11_INS12_ILi2ELi4ELi3EEES15_NSS_INS5_IJS16_S1K_EEENS5_IJS1K_SB_EEEEEEENS4_17SM75_U32x4_LDSM_NENS4_14SM90_TMA_STOREES21_NS4_17SM90_U32x4_STSM_NENS4_39AutoVectorizingCopyWithAssumedAlignmentILi128EEEEEEvvEEEEvNT_6ParamsE)
        /*0044*/ 	.word	0x00000000
.L_29:


//--------------------- .nv.compat                --------------------------
	.section	.nv.compat,"",@"SHT_CUDA_COMPAT_INFO"
	.align	4
        /*0000*/ 	.byte	0x02, 0x09, 0x01, 0x00, 0x02, 0x02, 0x02, 0x00, 0x02, 0x05, 0x05, 0x00, 0x03, 0x07, 0x01, 0x01
        /*0010*/ 	.byte	0x02, 0x03, 0x01, 0x00, 0x02, 0x06, 0x01, 0x00, 0x04, 0x0b, 0x08, 0x00, 0x09, 0x00, 0x00, 0x00
        /*0020*/ 	.byte	0x00, 0x00, 0x00, 0x00


//--------------------- .nv.info._ZN7cutlass13device_kernelINS_4gemm6kernel13GemmUniversalIN4cute5tupleIJiiiiEEENS1_10collective13CollectiveMmaINS1_35MainloopSm100TmaUmmaWarpSpecializedILi4ELi2ELi4ENS5_IJNS4_1CILi1EEENSA_ILi2EEESB_EEEEENS5_IJNSA_ILi64EEENSA_ILi128EEESF_EEENS_10bfloat16_tENS5_IJlSB_lEEESI_SJ_NS4_8TiledMMAINS4_8MMA_AtomIJNS4_20SM100_MMA_F16BF16_SSISI_SI_fLi64ELi128ELNS4_4UMMA5MajorE0ELSO_0ELNSN_7ScaleInE0ELSP_0EEEEEENS4_6LayoutINS5_IJSB_SB_SB_EEENS5_IJNSA_ILi0EEESU_SU_EEEEENS5_IJNS4_10UnderscoreESX_SX_EEEEENS4_23SM90_TMA_LOAD_MULTICASTENS4_14ComposedLayoutINS4_7SwizzleILi3ELi4ELi3EEENS4_18smem_ptr_flag_bitsILi16EEENSS_INS5_IJNSA_ILi8EEESF_EEENS5_IJSF_SB_EEEEEEEvNS4_8identityENS4_13SM90_TMA_LOADES1A_vS1B_EENS_8epilogue10collective18CollectiveEpilogueINS1E_23Sm100TmaWarpSpecializedILi4ELi2ELi16ELb1ELb0EEEJSH_NS5_IJNSS_ISF_SB_EENSS_INSA_ILi32EEESB_EEEEESI_SJ_SI_SJ_NS1E_6fusion15FusionCallbacksIS1I_NS1N_17LinearCombinationISI_fSI_fLNS_15FloatRoundStyleE2EEESH_S1M_JEEENS4_5SM1004TMEM4LOAD26SM100_TMEM_LOAD_16dp256b4xES1C_NS11_INS12_ILi2ELi4ELi3EEES15_NSS_INS5_IJS16_S1K_EEENS5_IJS1K_SB_EEEEEEENS4_17SM75_U32x4_LDSM_NENS4_14SM90_TMA_STOREES21_NS4_17SM90_U32x4_STSM_NENS4_39AutoVectorizingCopyWithAssumedAlignmentILi128EEEEEEvvEEEEvNT_6ParamsE --------------------------
	.section	.nv.info._ZN7cutlass13device_kernelINS_4gemm6kernel13GemmUniversalIN4cute5tupleIJiiiiEEENS1_10collective13CollectiveMmaINS1_35MainloopSm100TmaUmmaWarpSpecializedILi4ELi2ELi4ENS5_IJNS4_1CILi1EEENSA_ILi2EEESB_EEEEENS5_IJNSA_ILi64EEENSA_ILi128EEESF_EEENS_10bfloat16_tENS5_IJlSB_lEEESI_SJ_NS4_8TiledMMAINS4_8MMA_AtomIJNS4_20SM100_MMA_F16BF16_SSISI_SI_fLi64ELi128ELNS4_4UMMA5MajorE0ELSO_0ELNSN_7ScaleInE0ELSP_0EEEEEENS4_6LayoutINS5_IJSB_SB_SB_EEENS5_IJNSA_ILi0EEESU_SU_EEEEENS5_IJNS4_10UnderscoreESX_SX_EEEEENS4_23SM90_TMA_LOAD_MULTICASTENS4_14ComposedLayoutINS4_7SwizzleILi3ELi4ELi3EEENS4_18smem_ptr_flag_bitsILi16EEENSS_INS5_IJNSA_ILi8EEESF_EEENS5_IJSF_SB_EEEEEEEvNS4_8identityENS4_13SM90_TMA_LOADES1A_vS1B_EENS_8epilogue10collective18CollectiveEpilogueINS1E_23Sm100TmaWarpSpecializedILi4ELi2ELi16ELb1ELb0EEEJSH_NS5_IJNSS_ISF_SB_EENSS_INSA_ILi32EEESB_EEEEESI_SJ_SI_SJ_NS1E_6fusion15FusionCallbacksIS1I_NS1N_17LinearCombinationISI_fSI_fLNS_15FloatRoundStyleE2EEESH_S1M_JEEENS4_5SM1004TMEM4LOAD26SM100_TMEM_LOAD_16dp256b4xES1C_NS11_INS12_ILi2ELi4ELi3EEES15_NSS_INS5_IJS16_S1K_EEENS5_IJS1K_SB_EEEEEEENS4_17SM75_U32x4_LDSM_NENS4_14SM90_TMA_STOREES21_NS4_17SM90_U32x4_STSM_NENS4_39AutoVectorizingCopyWithAssumedAlignmentILi128EEEEEEvvEEEEvNT_6ParamsE,"",@"SHT_CUDA_INFO"
	.sectionflags	@""
	.align	4


	//----- nvinfo : EIATTR_CUDA_API_VERSION
	.align		4
        /*0000*/ 	.byte	0x04, 0x37
        /*0002*/ 	.short	(.L_31 - .L_30)
.L_30:
        /*0004*/ 	.word	0x00000082


	//----- nvinfo : EIATTR_KPARAM_INFO
	.align		4
.L_31:
        /*0008*/ 	.byte	0x04, 0x17
        /*000a*/ 	.short	(.L_33 - .L_32)
.L_32:
        /*000c*/ 	.word	0x00000000
        /*0010*/ 	.short	0x0000
        /*0012*/ 	.short	0x0000
        /*0014*/ 	.byte	0x00, 0xf0, 0x01, 0x20


	//----- nvinfo : EIATTR_AT_ENTRY_FRAGMENTS
	.align		4
.L_33:
        /*0018*/ 	.byte	0x04, 0x4f
        /*001a*/ 	.short	(.L_35 - .L_34)


	//   ....[0]....
.L_34:
        /*001c*/ 	.word	0x00000006


	//----- nvinfo : EIATTR_RESERVED_SMEM_USED
	.align		4
.L_35:
        /*0020*/ 	.byte	0x01, 0x41
	.zero		2


	//----- nvinfo : EIATTR_SPARSE_MMA_MASK
	.align		4
        /*0024*/ 	.byte	0x03, 0x50
        /*0026*/ 	.short	0x0000


	//----- nvinfo : EIATTR_TCGEN05_1CTA_USED
	.align		4
        /*0028*/ 	.byte	0x01, 0x51
	.zero		2


	//----- nvinfo : EIATTR_MAXREG_COUNT
	.align		4
        /*002c*/ 	.byte	0x03, 0x1b
        /*002e*/ 	.short	0x00ff


	//----- nvinfo : EIATTR_NUM_BARRIERS
	.align		4
        /*0030*/ 	.byte	0x02, 0x4c
        /*0032*/ 	.byte	0x07
	.zero		1


	//----- nvinfo : EIATTR_EXTERNS
	.align		4
        /*0034*/ 	.byte	0x04, 0x0f
        /*0036*/ 	.short	(.L_37 - .L_36)


	//   ....[0]....
	.align		4
.L_36:
        /*0038*/ 	.word	index@(__assertfail)


	//----- nvinfo : EIATTR_MERCURY_ISA_VERSION
	.align		4
.L_37:
        /*003c*/ 	.byte	0x03, 0x5f
        /*003e*/ 	.short	0x0101


	//----- nvinfo : EIATTR_INT_WARP_WIDE_INSTR_OFFSETS
	.align		4
        /*0040*/ 	.byte	0x04, 0x31
        /*0042*/ 	.short	(.L_39 - .L_38)


	//   ....[0]....
.L_38:
        /*0044*/ 	.word	0x00003d40


	//   ....[1]....
        /*0048*/ 	.word	0x00003d70


	//   ....[2]....
        /*004c*/ 	.word	0x00003d90


	//   ....[3]....
        /*0050*/ 	.word	0x00004910


	//   ....[4]....
        /*0054*/ 	.word	0x00004980


	//   ....[5]....
        /*0058*/ 	.word	0x00004a50


	//   ....[6]....
        /*005c*/ 	.word	0x00004ad0


	//   ....[7]....
        /*0060*/ 	.word	0x00004bc0


	//   ....[8]....
        /*0064*/ 	.word	0x00004c40


	//   ....[9]....
        /*0068*/ 	.word	0x00004d20


	//   ....[10]....
        /*006c*/ 	.word	0x00004dd0


	//----- nvinfo : EIATTR_COOP_GROUP_MASK_REGIDS
	.align		4
.L_39:
        /*0070*/ 	.byte	0x04, 0x29
        /*0072*/ 	.short	(.L_41 - .L_40)


	//   ....[0]....
.L_40:
        /*0074*/ 	.word	0xffffffff


	//   ....[1]....
        /*0078*/ 	.word	0xffffffff


	//   ....[2]....
        /*007c*/ 	.word	0xffffffff


	//   ....[3]....
        /*0080*/ 	.word	0xffffffff


	//   ....[4]....
        /*0084*/ 	.word	0xffffffff


	//   ....[5]....
        /*0088*/ 	.word	0xffffffff


	//   ....[6]....
        /*008c*/ 	.word	0xffffffff


	//   ....[7]....
        /*0090*/ 	.word	0xffffffff


	//   ....[8]....
        /*0094*/ 	.word	0xffffffff


	//   ....[9]....
        /*0098*/ 	.word	0xffffffff


	//   ....[10]....
        /*009c*/ 	.word	0xffffffff


	//   ....[11]....
        /*00a0*/ 	.word	0xffffffff


	//   ....[12]....
        /*00a4*/ 	.word	0xffffffff


	//   ....[13]....
        /*00a8*/ 	.word	0xffffffff


	//----- nvinfo : EIATTR_COOP_GROUP_INSTR_OFFSETS
	.align		4
.L_41:
        /*00ac*/ 	.byte	0x04, 0x28
        /*00ae*/ 	.short	(.L_43 - .L_42)


	//   ....[0]....
.L_42:
        /*00b0*/ 	.word	0x00000080


	//   ....[1]....
        /*00b4*/ 	.word	0x000004f0


	//   ....[2]....
        /*00b8*/ 	.word	0x000006a0


	//   ....[3]....
        /*00bc*/ 	.word	0x00000840


	//   ....[4]....
        /*00c0*/ 	.word	0x00000940


	//   ....[5]....
        /*00c4*/ 	.word	0x00000ab0


	//   ....[6]....
        /*00c8*/ 	.word	0x00000c50


	//   ....[7]....
        /*00cc*/ 	.word	0x00000e00


	//   ....[8]....
        /*00d0*/ 	.word	0x00002040


	//   ....[9]....
        /*00d4*/ 	.word	0x00002f30


	//   ....[10]....
        /*00d8*/ 	.word	0x00003140


	//   ....[11]....
        /*00dc*/ 	.word	0x00003170


	//   ....[12]....
        /*00e0*/ 	.word	0x00003c20


	//   ....[13]....
        /*00e4*/ 	.word	0x00003e50


	//----- nvinfo : EIATTR_VRC_CTA_INIT_COUNT
	.align		4
.L_43:
        /*00e8*/ 	.byte	0x02, 0x4a
        /*00ea*/ 	.byte	0x80
	.zero		1


	//----- nvinfo : EIATTR_SYSCALL_OFFSETS
	.align		4
        /*00ec*/ 	.byte	0x04, 0x46
        /*00ee*/ 	.short	(.L_45 - .L_44)


	//   ....[0]....
.L_44:
        /*00f0*/ 	.word	0x00005a60


	//   ....[1]....
        /*00f4*/ 	.word	0x00005b50


	//   ....[2]....
        /*00f8*/ 	.word	0x000062e0


	//   ....[3]....
        /*00fc*/ 	.word	0x00006b90


	//   ....[4]....
        /*0100*/ 	.word	0x00007420


	//   ....[5]....
        /*0104*/ 	.word	0x00007ca0


	//----- nvinfo : EIATTR_MBARRIER_INSTR_OFFSETS
	.align		4
.L_45:
        /*0108*/ 	.byte	0x04, 0x39
        /*010a*/ 	.short	(.L_47 - .L_46)


	//   ....[0]....
.L_46:
        /*010c*/ 	.word	0x00000610
        /*0110*/ 	.word	0x000000ff
        /*0114*/ 	.word	0x00000000
        /*0118*/ 	.short	0x0100
        /*011a*/ 	.byte	0x04
	.zero		1


	//   ....[1]....
        /*011c*/ 	.word	0x00000620
        /*0120*/ 	.word	0x000000ff
        /*0124*/ 	.word	0x00000020
        /*0128*/ 	.short	0x0100
        /*012a*/ 	.byte	0x04
	.zero		1


	//   ....[2]....
        /*012c*/ 	.word	0x00000630
        /*0130*/ 	.word	0x000000ff
        /*0134*/ 	.word	0x00000008
        /*0138*/ 	.short	0x0100
        /*013a*/ 	.byte	0x04
	.zero		1


	//   ....[3]....
        /*013c*/ 	.word	0x00000640
        /*0140*/ 	.word	0x000000ff
        /*0144*/ 	.word	0x00000028
        /*0148*/ 	.short	0x0100
        /*014a*/ 	.byte	0x04
	.zero		1


	//   ....[4]....
        /*014c*/ 	.word	0x00000650
        /*0150*/ 	.word	0x000000ff
        /*0154*/ 	.word	0x00000010
        /*0158*/ 	.short	0x0100
        /*015a*/ 	.byte	0x04
	.zero		1


	//   ....[5]....
        /*015c*/ 	.word	0x00000660
        /*0160*/ 	.word	0x000000ff
        /*0164*/ 	.word	0x00000030
        /*0168*/ 	.short	0x0100
        /*016a*/ 	.byte	0x04
	.zero		1


	//   ....[6]....
        /*016c*/ 	.word	0x00000670
        /*0170*/ 	.word	0x000000ff
        /*0174*/ 	.word	0x00000018
        /*0178*/ 	.short	0x0100
        /*017a*/ 	.byte	0x04
	.zero		1


	//   ....[7]....
        /*017c*/ 	.word	0x00000680
        /*0180*/ 	.word	0x000000ff
        /*0184*/ 	.word	0x00000038
        /*0188*/ 	.short	0x0100
        /*018a*/ 	.byte	0x04
	.zero		1


	//   ....[8]....
        /*018c*/ 	.word	0x000007b0
        /*0190*/ 	.word	0x000000ff
        /*0194*/ 	.word	0x00000040
        /*0198*/ 	.short	0x0100
        /*019a*/ 	.byte	0x04
	.zero		1


	//   ....[9]....
        /*019c*/ 	.word	0x000007c0
        /*01a0*/ 	.word	0x000000ff
        /*01a4*/ 	.word	0x00000060
        /*01a8*/ 	.short	0x0100
        /*01aa*/ 	.byte	0x04
	.zero		1


	//   ....[10]....
        /*01ac*/ 	.word	0x000007d0
        /*01b0*/ 	.word	0x000000ff
        /*01b4*/ 	.word	0x00000048
        /*01b8*/ 	.short	0x0100
        /*01ba*/ 	.byte	0x04
	.zero		1


	//   ....[11]....
        /*01bc*/ 	.word	0x000007e0
        /*01c0*/ 	.word	0x000000ff
        /*01c4*/ 	.word	0x00000068
        /*01c8*/ 	.short	0x0100
        /*01ca*/ 	.byte	0x04
	.zero		1


	//   ....[12]....
        /*01cc*/ 	.word	0x000007f0
        /*01d0*/ 	.word	0x000000ff
        /*01d4*/ 	.word	0x00000050
        /*01d8*/ 	.short	0x0100
        /*01da*/ 	.byte	0x04
	.zero		1


	//   ....[13]....
        /*01dc*/ 	.word	0x00000800
        /*01e0*/ 	.word	0x000000ff
        /*01e4*/ 	.word	0x00000070
        /*01e8*/ 	.short	0x0100
        /*01ea*/ 	.byte	0x04
	.zero		1


	//   ....[14]....
        /*01ec*/ 	.word	0x00000810
        /*01f0*/ 	.word	0x000000ff
        /*01f4*/ 	.word	0x00000058
        /*01f8*/ 	.short	0x0100
        /*01fa*/ 	.byte	0x04
	.zero		1


	//   ....[15]....
        /*01fc*/ 	.word	0x00000820
        /*0200*/ 	.word	0x000000ff
        /*0204*/ 	.word	0x00000078
        /*0208*/ 	.short	0x0100
        /*020a*/ 	.byte	0x04
	.zero		1


	//   ....[16]....
        /*020c*/ 	.word	0x00000910
        /*0210*/ 	.word	0x000000ff
        /*0214*/ 	.word	0x00000080
        /*0218*/ 	.short	0x0100
        /*021a*/ 	.byte	0x06
	.zero		1


	//   ....[17]....
        /*021c*/ 	.word	0x00000920
        /*0220*/ 	.word	0x000000ff
        /*0224*/ 	.word	0x00000088
        /*0228*/ 	.short	0x0100
        /*022a*/ 	.byte	0x06
	.zero		1


	//   ....[18]....
        /*022c*/ 	.word	0x00000a60
        /*0230*/ 	.word	0x000000ff
        /*0234*/ 	.word	0x00000090
        /*0238*/ 	.short	0x0100
        /*023a*/ 	.byte	0x06
	.zero		1


	//   ....[19]....
        /*023c*/ 	.word	0x00000a70
        /*0240*/ 	.word	0x000000ff
        /*0244*/ 	.word	0x000000a0
        /*0248*/ 	.short	0x0100
        /*024a*/ 	.byte	0x06
	.zero		1


	//   ....[20]....
        /*024c*/ 	.word	0x00000a80
        /*0250*/ 	.word	0x000000ff
        /*0254*/ 	.word	0x00000098
        /*0258*/ 	.short	0x0100
        /*025a*/ 	.byte	0x06
	.zero		1


	//   ....[21]....
        /*025c*/ 	.word	0x00000a90
        /*0260*/ 	.word	0x000000ff
        /*0264*/ 	.word	0x000000a8
        /*0268*/ 	.short	0x0100
        /*026a*/ 	.byte	0x06
	.zero		1


	//   ....[22]....
        /*026c*/ 	.word	0x00000bc0
        /*0270*/ 	.word	0x000000ff
        /*0274*/ 	.word	0x000000b0
        /*0278*/ 	.short	0x0100
        /*027a*/ 	.byte	0x04
	.zero		1


	//   ....[23]....
        /*027c*/ 	.word	0x00000bd0
        /*0280*/ 	.word	0x000000ff
        /*0284*/ 	.word	0x000000d0
        /*0288*/ 	.short	0x0100
        /*028a*/ 	.byte	0x04
	.zero		1


	//   ....[24]....
        /*028c*/ 	.word	0x00000be0
        /*0290*/ 	.word	0x000000ff
        /*0294*/ 	.word	0x000000b8
        /*0298*/ 	.short	0x0100
        /*029a*/ 	.byte	0x04
	.zero		1


	//   ....[25]....
        /*029c*/ 	.word	0x00000bf0
        /*02a0*/ 	.word	0x000000ff
        /*02a4*/ 	.word	0x000000d8
        /*02a8*/ 	.short	0x0100
        /*02aa*/ 	.byte	0x04
	.zero		1


	//   ....[26]....
        /*02ac*/ 	.word	0x00000c00
        /*02b0*/ 	.word	0x000000ff
        /*02b4*/ 	.word	0x000000c0
        /*02b8*/ 	.short	0x0100
        /*02ba*/ 	.byte	0x04
	.zero		1


	//   ....[27]....
        /*02bc*/ 	.word	0x00000c10
        /*02c0*/ 	.word	0x000000ff
        /*02c4*/ 	.word	0x000000e0
        /*02c8*/ 	.short	0x0100
        /*02ca*/ 	.byte	0x04
	.zero		1


	//   ....[28]....
        /*02cc*/ 	.word	0x00000c20
        /*02d0*/ 	.word	0x000000ff
        /*02d4*/ 	.word	0x000000c8
        /*02d8*/ 	.short	0x0100
        /*02da*/ 	.byte	0x04
	.zero		1


	//   ....[29]....
        /*02dc*/ 	.word	0x00000c30
        /*02e0*/ 	.word	0x000000ff
        /*02e4*/ 	.word	0x000000e8
        /*02e8*/ 	.short	0x0100
        /*02ea*/ 	.byte	0x04
	.zero		1


	//   ....[30]....
        /*02ec*/ 	.word	0x00000d20
        /*02f0*/ 	.word	0x000000ff
        /*02f4*/ 	.word	0x000000f0
        /*02f8*/ 	.short	0x0100
        /*02fa*/ 	.byte	0x04
	.zero		1


	//   ....[31]....
        /*02fc*/ 	.word	0x00000d30
        /*0300*/ 	.word	0x000000ff
        /*0304*/ 	.word	0x00000100
        /*0308*/ 	.short	0x0100
        /*030a*/ 	.byte	0x04
	.zero		1


	//   ....[32]....
        /*030c*/ 	.word	0x00000d40
        /*0310*/ 	.word	0x000000ff
        /*0314*/ 	.word	0x000000f8
        /*0318*/ 	.short	0x0100
        /*031a*/ 	.byte	0x04
	.zero		1


	//   ....[33]....
        /*031c*/ 	.word	0x00000d50
        /*0320*/ 	.word	0x000000ff
        /*0324*/ 	.word	0x00000108
        /*0328*/ 	.short	0x0100
        /*032a*/ 	.byte	0x04
	.zero		1


	//   ....[34]....
        /*032c*/ 	.word	0x000018e0
        /*0330*/ 	.word	0x00000000
        /*0334*/ 	.word	0x00000100
        /*0338*/ 	.short	0x010a
        /*033a*/ 	.byte	0xff
	.zero		1


	//   ....[35]....
        /*033c*/ 	.word	0x00001910
        /*0340*/ 	.word	0x00000000
        /*0344*/ 	.word	0x000000f0
        /*0348*/ 	.short	0x0101
        /*034a*/ 	.byte	0xff
	.zero		1


	//   ....[36]....
        /*034c*/ 	.word	0x000019c0
        /*0350*/ 	.word	0x000000ff
        /*0354*/ 	.word	0x00000020
        /*0358*/ 	.short	0x010a
        /*035a*/ 	.byte	0x04
	.zero		1


	//   ....[37]....
        /*035c*/ 	.word	0x00001a40
        /*0360*/ 	.word	0x000000ff
        /*0364*/ 	.word	0x00000020
        /*0368*/ 	.short	0x010a
        /*036a*/ 	.byte	0x21
	.zero		1


	//   ....[38]....
        /*036c*/ 	.word	0x00001bd0
        /*0370*/ 	.word	0x000000ff
        /*0374*/ 	.word	0x00000020
        /*0378*/ 	.short	0x010a
        /*037a*/ 	.byte	0x08
	.zero		1


	//   ....[39]....
        /*037c*/ 	.word	0x00001d00
        /*0380*/ 	.word	0x000000ff
        /*0384*/ 	.word	0x00000088
        /*0388*/ 	.short	0x0101
        /*038a*/ 	.byte	0x07
	.zero		1


	//   ....[40]....
        /*038c*/ 	.word	0x00001d20
        /*0390*/ 	.word	0x000000ff
        /*0394*/ 	.word	0x00000020
        /*0398*/ 	.short	0x010a
        /*039a*/ 	.byte	0x04
	.zero		1


	//   ....[41]....
        /*039c*/ 	.word	0x00001da0
        /*03a0*/ 	.word	0x000000ff
        /*03a4*/ 	.word	0x00000020
        /*03a8*/ 	.short	0x010a
        /*03aa*/ 	.byte	0x11
	.zero		1


	//   ....[42]....
        /*03ac*/ 	.word	0x00001f30
        /*03b0*/ 	.word	0x000000ff
        /*03b4*/ 	.word	0x00000020
        /*03b8*/ 	.short	0x010a
        /*03ba*/ 	.byte	0x06
	.zero		1


	//   ....[43]....
        /*03bc*/ 	.word	0x00002070
        /*03c0*/ 	.word	0x00000003
        /*03c4*/ 	.word	0x00000090
        /*03c8*/ 	.short	0x010a
        /*03ca*/ 	.byte	0xff
	.zero		1


	//   ....[44]....
        /*03cc*/ 	.word	0x000021c0
        /*03d0*/ 	.word	0x00000000
        /*03d4*/ 	.word	0x00000000
        /*03d8*/ 	.short	0x0101
        /*03da*/ 	.byte	0xff
	.zero		1


	//   ....[45]....
        /*03dc*/ 	.word	0x00002780
        /*03e0*/ 	.word	0x000000ff
        /*03e4*/ 	.word	0x00000000
        /*03e8*/ 	.short	0x010a
        /*03ea*/ 	.byte	0x04
	.zero		1


	//   ....[46]....
        /*03ec*/ 	.word	0x00002810
        /*03f0*/ 	.word	0x000000ff
        /*03f4*/ 	.word	0x00000000
        /*03f8*/ 	.short	0x010a
        /*03fa*/ 	.byte	0x05
	.zero		1


	//   ....[47]....
        /*03fc*/ 	.word	0x000028a0
        /*0400*/ 	.word	0x000000ff
        /*0404*/ 	.word	0x00000000
        /*0408*/ 	.short	0x010a
        /*040a*/ 	.byte	0x05
	.zero		1


	//   ....[48]....
        /*040c*/ 	.word	0x00002940
        /*0410*/ 	.word	0x00000000
        /*0414*/ 	.word	0x00000000
        /*0418*/ 	.short	0x010a
        /*041a*/ 	.byte	0xff
	.zero		1


	//   ....[49]....
        /*041c*/ 	.word	0x00002a80
        /*0420*/ 	.word	0x00000002
        /*0424*/ 	.word	0x000000f0
        /*0428*/ 	.short	0x010a
        /*042a*/ 	.byte	0xff
	.zero		1


	//   ....[50]....
        /*042c*/ 	.word	0x00002af0
        /*0430*/ 	.word	0x00000002
        /*0434*/ 	.word	0x00000000
        /*0438*/ 	.short	0x0101
        /*043a*/ 	.byte	0xff
	.zero		1


	//   ....[51]....
        /*043c*/ 	.word	0x00002b10
        /*0440*/ 	.word	0x000000ff
        /*0444*/ 	.word	0x000000a0
        /*0448*/ 	.short	0x010a
        /*044a*/ 	.byte	0x04
	.zero		1


	//   ....[52]....
        /*044c*/ 	.word	0x00002c30
        /*0450*/ 	.word	0x00000002
        /*0454*/ 	.word	0x00000090
        /*0458*/ 	.short	0x010a
        /*045a*/ 	.byte	0xff
	.zero		1


	//   ....[53]....
        /*045c*/ 	.word	0x00002d30
        /*0460*/ 	.word	0x00000002
        /*0464*/ 	.word	0x00000000
        /*0468*/ 	.short	0x0101
        /*046a*/ 	.byte	0xff
	.zero		1


	//   ....[54]....
        /*046c*/ 	.word	0x00002dc0
        /*0470*/ 	.word	0x000000ff
        /*0474*/ 	.word	0x000000a0
        /*0478*/ 	.short	0x0106
        /*047a*/ 	.byte	0x04
	.zero		1


	//   ....[55]....
        /*047c*/ 	.word	0x00002de0
        /*0480*/ 	.word	0x000000ff
        /*0484*/ 	.word	0x000000a0
        /*0488*/ 	.short	0x010a
        /*048a*/ 	.byte	0x04
	.zero		1


	//   ....[56]....
        /*048c*/ 	.word	0x00002e70
        /*0490*/ 	.word	0x000000ff
        /*0494*/ 	.word	0x000000a0
        /*0498*/ 	.short	0x0106
        /*049a*/ 	.byte	0x07
	.zero		1


	//   ....[57]....
        /*049c*/ 	.word	0x00002eb0
        /*04a0*/ 	.word	0x00000000
        /*04a4*/ 	.word	0x000000a0
        /*04a8*/ 	.short	0x010a
        /*04aa*/ 	.byte	0xff
	.zero		1


	//   ....[58]....
        /*04ac*/ 	.word	0x00003410
        /*04b0*/ 	.word	0x00000000
        /*04b4*/ 	.word	0x00000090
        /*04b8*/ 	.short	0x010a
        /*04ba*/ 	.byte	0xff
	.zero		1


	//   ....[59]....
        /*04bc*/ 	.word	0x00003510
        /*04c0*/ 	.word	0x00000003
        /*04c4*/ 	.word	0x00000000
        /*04c8*/ 	.short	0x0101
        /*04ca*/ 	.byte	0xff
	.zero		1


	//   ....[60]....
        /*04cc*/ 	.word	0x00003520
        /*04d0*/ 	.word	0x000000ff
        /*04d4*/ 	.word	0x00000000
        /*04d8*/ 	.short	0x010a
        /*04da*/ 	.byte	0x04
	.zero		1


	//   ....[61]....
        /*04dc*/ 	.word	0x000035a0
        /*04e0*/ 	.word	0x000000ff
        /*04e4*/ 	.word	0x000000d0
        /*04e8*/ 	.short	0x010a
        /*04ea*/ 	.byte	0x1f
	.zero		1


	//   ....[62]....
        /*04ec*/ 	.word	0x00003680
        /*04f0*/ 	.word	0x000000ff
        /*04f4*/ 	.word	0x00000000
        /*04f8*/ 	.short	0x010a
        /*04fa*/ 	.byte	0x05
	.zero		1


	//   ....[63]....
        /*04fc*/ 	.word	0x000037c0
        /*0500*/ 	.word	0x000000ff
        /*0504*/ 	.word	0x00000000
        /*0508*/ 	.short	0x010a
        /*050a*/ 	.byte	0x04
	.zero		1


	//   ....[64]....
        /*050c*/ 	.word	0x00003a50
        /*0510*/ 	.word	0x000000ff
        /*0514*/ 	.word	0x00000000
        /*0518*/ 	.short	0x010a
        /*051a*/ 	.byte	0x04
	.zero		1


	//   ....[65]....
        /*051c*/ 	.word	0x00003ae0
        /*0520*/ 	.word	0x000000ff
        /*0524*/ 	.word	0x00000000
        /*0528*/ 	.short	0x010a
        /*052a*/ 	.byte	0x05
	.zero		1


	//   ....[66]....
        /*052c*/ 	.word	0x00003b70
        /*0530*/ 	.word	0x000000ff
        /*0534*/ 	.word	0x00000000
        /*0538*/ 	.short	0x010a
        /*053a*/ 	.byte	0x05
	.zero		1


	//   ....[67]....
        /*053c*/ 	.word	0x00003c00
        /*0540*/ 	.word	0x000000ff
        /*0544*/ 	.word	0x00000000
        /*0548*/ 	.short	0x010a
        /*054a*/ 	.byte	0x04
	.zero		1


	//   ....[68]....
        /*054c*/ 	.word	0x00004110
        /*0550*/ 	.word	0x0000000c
        /*0554*/ 	.word	0x00000090
        /*0558*/ 	.short	0x010a
        /*055a*/ 	.byte	0xff
	.zero		1


	//   ....[69]....
        /*055c*/ 	.word	0x00004280
        /*0560*/ 	.word	0x00000000
        /*0564*/ 	.word	0x00000000
        /*0568*/ 	.short	0x0101
        /*056a*/ 	.byte	0xff
	.zero		1


	//   ....[70]....
        /*056c*/ 	.word	0x00004710
        /*0570*/ 	.word	0x000000ff
        /*0574*/ 	.word	0x00000088
        /*0578*/ 	.short	0x010a
        /*057a*/ 	.byte	0x15
	.zero		1


	//   ....[71]....
        /*057c*/ 	.word	0x00004890
        /*0580*/ 	.word	0x000000ff
        /*0584*/ 	.word	0x00000060
        /*0588*/ 	.short	0x010a
        /*058a*/ 	.byte	0x15
	.zero		1


	//   ....[72]....
        /*058c*/ 	.word	0x00004a00
        /*0590*/ 	.word	0x000000ff
        /*0594*/ 	.word	0x00000040
        /*0598*/ 	.short	0x010b
        /*059a*/ 	.byte	0x15
	.zero		1


	//   ....[73]....
        /*059c*/ 	.word	0x00004a10
        /*05a0*/ 	.word	0x000000ff
        /*05a4*/ 	.word	0x00000000
        /*05a8*/ 	.short	0x0101
        /*05aa*/ 	.byte	0x28
	.zero		1


	//   ....[74]....
        /*05ac*/ 	.word	0x00004a20
        /*05b0*/ 	.word	0x000000ff
        /*05b4*/ 	.word	0x00000068
        /*05b8*/ 	.short	0x010a
        /*05ba*/ 	.byte	0x15
	.zero		1


	//   ....[75]....
        /*05bc*/ 	.word	0x00004b70
        /*05c0*/ 	.word	0x000000ff
        /*05c4*/ 	.word	0x00000048
        /*05c8*/ 	.short	0x010b
        /*05ca*/ 	.byte	0x15
	.zero		1


	//   ....[76]....
        /*05cc*/ 	.word	0x00004b80
        /*05d0*/ 	.word	0x000000ff
        /*05d4*/ 	.word	0x00000000
        /*05d8*/ 	.short	0x0101
        /*05da*/ 	.byte	0x27
	.zero		1


	//   ....[77]....
        /*05dc*/ 	.word	0x00004b90
        /*05e0*/ 	.word	0x000000ff
        /*05e4*/ 	.word	0x00000070
        /*05e8*/ 	.short	0x010a
        /*05ea*/ 	.byte	0x15
	.zero		1


	//   ....[78]....
        /*05ec*/ 	.word	0x00004cd0
        /*05f0*/ 	.word	0x000000ff
        /*05f4*/ 	.word	0x00000050
        /*05f8*/ 	.short	0x010b
        /*05fa*/ 	.byte	0x15
	.zero		1


	//   ....[79]....
        /*05fc*/ 	.word	0x00004ce0
        /*0600*/ 	.word	0x000000ff
        /*0604*/ 	.word	0x00000000
        /*0608*/ 	.short	0x0101
        /*060a*/ 	.byte	0x26
	.zero		1


	//   ....[80]....
        /*060c*/ 	.word	0x00004cf0
        /*0610*/ 	.word	0x000000ff
        /*0614*/ 	.word	0x00000078
        /*0618*/ 	.short	0x010a
        /*061a*/ 	.byte	0x15
	.zero		1


	//   ....[81]....
        /*061c*/ 	.word	0x00004ef0
        /*0620*/ 	.word	0x000000ff
        /*0624*/ 	.word	0x00000058
        /*0628*/ 	.short	0x010b
        /*062a*/ 	.byte	0x15
	.zero		1


	//   ....[82]....
        /*062c*/ 	.word	0x00004f00
        /*0630*/ 	.word	0x000000ff
        /*0634*/ 	.word	0x00000000
        /*0638*/ 	.short	0x0101
        /*063a*/ 	.byte	0x25
	.zero		1


	//   ....[83]....
        /*063c*/ 	.word	0x00004f30
        /*0640*/ 	.word	0x000000ff
        /*0644*/ 	.word	0x00000060
        /*0648*/ 	.short	0x010a
        /*064a*/ 	.byte	0x15
	.zero		1


	//   ....[84]....
        /*064c*/ 	.word	0x00004f50
        /*0650*/ 	.word	0x000000ff
        /*0654*/ 	.word	0x00000068
        /*0658*/ 	.short	0x010a
        /*065a*/ 	.byte	0x15
	.zero		1


	//   ....[85]....
        /*065c*/ 	.word	0x00004f70
        /*0660*/ 	.word	0x000000ff
        /*0664*/ 	.word	0x00000070
        /*0668*/ 	.short	0x010a
        /*066a*/ 	.byte	0x15
	.zero		1


	//   ....[86]....
        /*066c*/ 	.word	0x00004fb0
        /*0670*/ 	.word	0x00000000
        /*0674*/ 	.word	0x00000078
        /*0678*/ 	.short	0x010a
        /*067a*/ 	.byte	0xff
	.zero		1


	//   ....[87]....
        /*067c*/ 	.word	0x000052f0
        /*0680*/ 	.word	0x00000003
        /*0684*/ 	.word	0x00000090
        /*0688*/ 	.short	0x010a
        /*068a*/ 	.byte	0xff
	.zero		1


	//   ....[88]....
        /*068c*/ 	.word	0x00005470
        /*0690*/ 	.word	0x00000000
        /*0694*/ 	.word	0x00000000
        /*0698*/ 	.short	0x0101
        /*069a*/ 	.byte	0xff
	.zero		1


	//   ....[89]....
        /*069c*/ 	.word	0x00005f90
        /*06a0*/ 	.word	0x000000ff
        /*06a4*/ 	.word	0x00000040
        /*06a8*/ 	.short	0x010a
        /*06aa*/ 	.byte	0x2c
	.zero		1


	//   ....[90]....
        /*06ac*/ 	.word	0x00005fd0
        /*06b0*/ 	.word	0x0000001a
        /*06b4*/ 	.word	0x000000b0
        /*06b8*/ 	.short	0x010a
        /*06ba*/ 	.byte	0xff
	.zero		1


	//   ....[91]....
        /*06bc*/ 	.word	0x000060e0
        /*06c0*/ 	.word	0x000000ff
        /*06c4*/ 	.word	0x00000040
        /*06c8*/ 	.short	0x010a
        /*06ca*/ 	.byte	0x2c
	.zero		1


	//   ....[92]....
        /*06cc*/ 	.word	0x000061c0
        /*06d0*/ 	.word	0x0000001a
        /*06d4*/ 	.word	0x000000b0
        /*06d8*/ 	.short	0x010a
        /*06da*/ 	.byte	0xff
	.zero		1


	//   ....[93]....
        /*06dc*/ 	.word	0x000068f0
        /*06e0*/ 	.word	0x00000000
        /*06e4*/ 	.word	0x00000000
        /*06e8*/ 	.short	0x0101
        /*06ea*/ 	.byte	0xff
	.zero		1


	//   ....[94]....
        /*06ec*/ 	.word	0x00006900
        /*06f0*/ 	.word	0x00000004
        /*06f4*/ 	.word	0x00000040
        /*06f8*/ 	.short	0x010a
        /*06fa*/ 	.byte	0xff
	.zero		1


	//   ....[95]....
        /*06fc*/ 	.word	0x000069c0
        /*0700*/ 	.word	0x00000004
        /*0704*/ 	.word	0x00000040
        /*0708*/ 	.short	0x010a
        /*070a*/ 	.byte	0xff
	.zero		1


	//   ....[96]....
        /*070c*/ 	.word	0x00007180
        /*0710*/ 	.word	0x00000000
        /*0714*/ 	.word	0x00000000
        /*0718*/ 	.short	0x0101
        /*071a*/ 	.byte	0xff
	.zero		1


	//   ....[97]....
        /*071c*/ 	.word	0x000071a0
        /*0720*/ 	.word	0x00000002
        /*0724*/ 	.word	0x00000040
        /*0728*/ 	.short	0x010a
        /*072a*/ 	.byte	0xff
	.zero		1


	//   ....[98]....
        /*072c*/ 	.word	0x00007250
        /*0730*/ 	.word	0x00000002
        /*0734*/ 	.word	0x00000040
        /*0738*/ 	.short	0x010a
        /*073a*/ 	.byte	0xff
	.zero		1


	//   ....[99]....
        /*073c*/ 	.word	0x00007a00
        /*0740*/ 	.word	0x00000000
        /*0744*/ 	.word	0x00000000
        /*0748*/ 	.short	0x0101
        /*074a*/ 	.byte	0xff
	.zero		1


	//   ....[100]....
        /*074c*/ 	.word	0x00007a20
        /*0750*/ 	.word	0x00000003
        /*0754*/ 	.word	0x00000040
        /*0758*/ 	.short	0x010a
        /*075a*/ 	.byte	0xff
	.zero		1


	//   ....[101]....
        /*075c*/ 	.word	0x00007ad0
        /*0760*/ 	.word	0x00000003
        /*0764*/ 	.word	0x00000040
        /*0768*/ 	.short	0x010a
        /*076a*/ 	.byte	0xff
	.zero		1


	//   ....[102]....
        /*076c*/ 	.word	0x00007ee0
        /*0770*/ 	.word	0x000000ff
        /*0774*/ 	.word	0x00000000
        /*0778*/ 	.short	0x0101
        /*077a*/ 	.byte	0x04
	.zero		1


	//   ....[103]....
        /*077c*/ 	.word	0x000082f0
        /*0780*/ 	.word	0x00000000
        /*0784*/ 	.word	0x00000000
        /*0788*/ 	.short	0x0101
        /*078a*/ 	.byte	0xff
	.zero		1


	//   ....[104]....
        /*078c*/ 	.word	0x000085a0
        /*0790*/ 	.word	0x000000ff
        /*0794*/ 	.word	0x00000000
        /*0798*/ 	.short	0x0101
        /*079a*/ 	.byte	0x04
	.zero		1


	//   ....[105]....
        /*079c*/ 	.word	0x000085c0
        /*07a0*/ 	.word	0x00000000
        /*07a4*/ 	.word	0x00000100
        /*07a8*/ 	.short	0x010a
        /*07aa*/ 	.byte	0xff
	.zero		1


	//   ....[106]....
        /*07ac*/ 	.word	0x00008620
        /*07b0*/ 	.word	0x00000000
        /*07b4*/ 	.word	0x00000020
        /*07b8*/ 	.short	0x010a
        /*07ba*/ 	.byte	0xff
	.zero		1


	//   ....[107]....
        /*07bc*/ 	.word	0x00008680
        /*07c0*/ 	.word	0x00000000
        /*07c4*/ 	.word	0x00000020
        /*07c8*/ 	.short	0x010a
        /*07ca*/ 	.byte	0xff
	.zero		1


	//   ....[108]....
        /*07cc*/ 	.word	0x000086d0
        /*07d0*/ 	.word	0x00000003
        /*07d4*/ 	.word	0x00000090
        /*07d8*/ 	.short	0x010a
        /*07da*/ 	.byte	0xff
	.zero		1


	//   ....[109]....
        /*07dc*/ 	.word	0x00008730
        /*07e0*/ 	.word	0x00000000
        /*07e4*/ 	.word	0x00000000
        /*07e8*/ 	.short	0x010a
        /*07ea*/ 	.byte	0xff
	.zero		1


	//   ....[110]....
        /*07ec*/ 	.word	0x00008790
        /*07f0*/ 	.word	0x00000000
        /*07f4*/ 	.word	0x00000000
        /*07f8*/ 	.short	0x010a
        /*07fa*/ 	.byte	0xff
	.zero		1


	//   ....[111]....
        /*07fc*/ 	.word	0x000087f0
        /*0800*/ 	.word	0x00000000
        /*0804*/ 	.word	0x00000000
        /*0808*/ 	.short	0x010a
        /*080a*/ 	.byte	0xff
	.zero		1


	//   ....[112]....
        /*080c*/ 	.word	0x00008840
        /*0810*/ 	.word	0x00000002
        /*0814*/ 	.word	0x000000f0
        /*0818*/ 	.short	0x010a
        /*081a*/ 	.byte	0xff
	.zero		1


	//   ....[113]....
        /*081c*/ 	.word	0x000088a0
        /*0820*/ 	.word	0x00000002
        /*0824*/ 	.word	0x000000a0
        /*0828*/ 	.short	0x010a
        /*082a*/ 	.byte	0xff
	.zero		1


	//   ....[114]....
        /*082c*/ 	.word	0x000088f0
        /*0830*/ 	.word	0x00000002
        /*0834*/ 	.word	0x00000090
        /*0838*/ 	.short	0x010a
        /*083a*/ 	.byte	0xff
	.zero		1


	//   ....[115]....
        /*083c*/ 	.word	0x00008950
        /*0840*/ 	.word	0x00000000
        /*0844*/ 	.word	0x000000a0
        /*0848*/ 	.short	0x010a
        /*084a*/ 	.byte	0xff
	.zero		1


	//   ....[116]....
        /*084c*/ 	.word	0x000089a0
        /*0850*/ 	.word	0x00000000
        /*0854*/ 	.word	0x00000090
        /*0858*/ 	.short	0x010a
        /*085a*/ 	.byte	0xff
	.zero		1


	//   ....[117]....
        /*085c*/ 	.word	0x00008a00
        /*0860*/ 	.word	0x00000002
        /*0864*/ 	.word	0x000000d0
        /*0868*/ 	.short	0x010a
        /*086a*/ 	.byte	0xff
	.zero		1


	//   ....[118]....
        /*086c*/ 	.word	0x00008a60
        /*0870*/ 	.word	0x00000000
        /*0874*/ 	.word	0x00000000
        /*0878*/ 	.short	0x010a
        /*087a*/ 	.byte	0xff
	.zero		1


	//   ....[119]....
        /*087c*/ 	.word	0x00008ac0
        /*0880*/ 	.word	0x00000000
        /*0884*/ 	.word	0x00000000
        /*0888*/ 	.short	0x010a
        /*088a*/ 	.byte	0xff
	.zero		1


	//   ....[120]....
        /*088c*/ 	.word	0x00008b20
        /*0890*/ 	.word	0x00000000
        /*0894*/ 	.word	0x00000000
        /*0898*/ 	.short	0x010a
        /*089a*/ 	.byte	0xff
	.zero		1


	//   ....[121]....
        /*089c*/ 	.word	0x00008b80
        /*08a0*/ 	.word	0x00000000
        /*08a4*/ 	.word	0x00000000
        /*08a8*/ 	.short	0x010a
        /*08aa*/ 	.byte	0xff
	.zero		1


	//   ....[122]....
        /*08ac*/ 	.word	0x00008be0
        /*08b0*/ 	.word	0x00000000
        /*08b4*/ 	.word	0x00000000
        /*08b8*/ 	.short	0x010a
        /*08ba*/ 	.byte	0xff
	.zero		1


	//   ....[123]....
        /*08bc*/ 	.word	0x00008c30
        /*08c0*/ 	.word	0x0000000c
        /*08c4*/ 	.word	0x00000090
        /*08c8*/ 	.short	0x010a
        /*08ca*/ 	.byte	0xff
	.zero		1


	//   ....[124]....
        /*08cc*/ 	.word	0x00008c90
        /*08d0*/ 	.word	0x00000000
        /*08d4*/ 	.word	0x00000088
        /*08d8*/ 	.short	0x010a
        /*08da*/ 	.byte	0xff
	.zero		1


	//   ....[125]....
        /*08dc*/ 	.word	0x00008cf0
        /*08e0*/ 	.word	0x00000000
        /*08e4*/ 	.word	0x00000060
        /*08e8*/ 	.short	0x010a
        /*08ea*/ 	.byte	0xff
	.zero		1


	//   ....[126]....
        /*08ec*/ 	.word	0x00008d50
        /*08f0*/ 	.word	0x00000000
        /*08f4*/ 	.word	0x00000068
        /*08f8*/ 	.short	0x010a
        /*08fa*/ 	.byte	0xff
	.zero		1


	//   ....[127]....
        /*08fc*/ 	.word	0x00008db0
        /*0900*/ 	.word	0x00000000
        /*0904*/ 	.word	0x00000070
        /*0908*/ 	.short	0x010a
        /*090a*/ 	.byte	0xff
	.zero		1


	//   ....[128]....
        /*090c*/ 	.word	0x00008e10
        /*0910*/ 	.word	0x00000000
        /*0914*/ 	.word	0x00000078
        /*0918*/ 	.short	0x010a
        /*091a*/ 	.byte	0xff
	.zero		1


	//   ....[129]....
        /*091c*/ 	.word	0x00008e70
        /*0920*/ 	.word	0x00000000
        /*0924*/ 	.word	0x00000060
        /*0928*/ 	.short	0x010a
        /*092a*/ 	.byte	0xff
	.zero		1


	//   ....[130]....
        /*092c*/ 	.word	0x00008ed0
        /*0930*/ 	.word	0x00000000
        /*0934*/ 	.word	0x00000068
        /*0938*/ 	.short	0x010a
        /*093a*/ 	.byte	0xff
	.zero		1


	//   ....[131]....
        /*093c*/ 	.word	0x00008f30
        /*0940*/ 	.word	0x00000000
        /*0944*/ 	.word	0x00000070
        /*0948*/ 	.short	0x010a
        /*094a*/ 	.byte	0xff
	.zero		1


	//   ....[132]....
        /*094c*/ 	.word	0x00008f80
        /*0950*/ 	.word	0x00000003
        /*0954*/ 	.word	0x00000090
        /*0958*/ 	.short	0x010a
        /*095a*/ 	.byte	0xff
	.zero		1


	//   ....[133]....
        /*095c*/ 	.word	0x00008fe0
        /*0960*/ 	.word	0x00000000
        /*0964*/ 	.word	0x00000040
        /*0968*/ 	.short	0x010a
        /*096a*/ 	.byte	0xff
	.zero		1


	//   ....[134]....
        /*096c*/ 	.word	0x00009030
        /*0970*/ 	.word	0x0000001a
        /*0974*/ 	.word	0x000000b0
        /*0978*/ 	.short	0x010a
        /*097a*/ 	.byte	0xff
	.zero		1


	//   ....[135]....
        /*097c*/ 	.word	0x00009080
        /*0980*/ 	.word	0x00000004
        /*0984*/ 	.word	0x00000040
        /*0988*/ 	.short	0x010a
        /*098a*/ 	.byte	0xff
	.zero		1


	//   ....[136]....
        /*098c*/ 	.word	0x000090d0
        /*0990*/ 	.word	0x00000002
        /*0994*/ 	.word	0x00000040
        /*0998*/ 	.short	0x010a
        /*099a*/ 	.byte	0xff
	.zero		1


	//   ....[137]....
        /*099c*/ 	.word	0x00009120
        /*09a0*/ 	.word	0x00000003
        /*09a4*/ 	.word	0x00000040
        /*09a8*/ 	.short	0x010a
        /*09aa*/ 	.byte	0xff
	.zero		1


	//----- nvinfo : EIATTR_NUM_MBARRIERS
	.align		4
.L_47:
        /*09ac*/ 	.byte	0x03, 0x38
        /*09ae*/ 	.short	0x0022


	//----- nvinfo : EIATTR_EXIT_INSTR_OFFSETS
	.align		4
        /*09b0*/ 	.byte	0x04, 0x1c
        /*09b2*/ 	.short	(.L_49 - .L_48)


	//   ....[0]....
.L_48:
        /*09b4*/ 	.word	0x00002970


	//   ....[1]....
        /*09b8*/ 	.word	0x00002e80


	//   ....[2]....
        /*09bc*/ 	.word	0x00002ee0


	//   ....[3]....
        /*09c0*/ 	.word	0x00003e60


	//   ....[4]....
        /*09c4*/ 	.word	0x00004fe0


	//   ....[5]....
        /*09c8*/ 	.word	0x00005020


	//   ....[6]....
        /*09cc*/ 	.word	0x00008480


	//   ....[7]....
        /*09d0*/ 	.word	0x00008500


	//   ....[8]....
        /*09d4*/ 	.word	0x00008530


	//   ....[9]....
        /*09d8*/ 	.word	0x000085b0


	//----- nvinfo : EIATTR_MAX_THREADS
	.align		4
.L_49:
        /*09dc*/ 	.byte	0x04, 0x05
        /*09de*/ 	.short	(.L_51 - .L_50)
.L_50:
        /*09e0*/ 	.word	0x00000100
        /*09e4*/ 	.word	0x00000001
        /*09e8*/ 	.word	0x00000001


	//----- nvinfo : EIATTR_CRS_STACK_SIZE
	.align		4
.L_51:
        /*09ec*/ 	.byte	0x04, 0x1e
        /*09ee*/ 	.short	(.L_53 - .L_52)
.L_52:
        /*09f0*/ 	.word	0x00000000


	//----- nvinfo : EIATTR_CBANK_PARAM_SIZE
	.align		4
.L_53:
        /*09f4*/ 	.byte	0x03, 0x19
        /*09f6*/ 	.short	0x0800


	//----- nvinfo : EIATTR_PARAM_CBANK
	.align		4
        /*09f8*/ 	.byte	0x04, 0x0a
        /*09fa*/ 	.short	(.L_55 - .L_54)
	.align		4
.L_54:
        /*09fc*/ 	.word	index@(.nv.constant0._ZN7cutlass13device_kernelINS_4gemm6kernel13GemmUniversalIN4cute5tupleIJiiiiEEENS1_10collective13CollectiveMmaINS1_35MainloopSm100TmaUmmaWarpSpecializedILi4ELi2ELi4ENS5_IJNS4_1CILi1EEENSA_ILi2EEESB_EEEEENS5_IJNSA_ILi64EEENSA_ILi128EEESF_EEENS_10bfloat16_tENS5_IJlSB_lEEESI_SJ_NS4_8TiledMMAINS4_8MMA_AtomIJNS4_20SM100_MMA_F16BF16_SSISI_SI_fLi64ELi128ELNS4_4UMMA5MajorE0ELSO_0ELNSN_7ScaleInE0ELSP_0EEEEEENS4_6LayoutINS5_IJSB_SB_SB_EEENS5_IJNSA_ILi0EEESU_SU_EEEEENS5_IJNS4_10UnderscoreESX_SX_EEEEENS4_23SM90_TMA_LOAD_MULTICASTENS4_14ComposedLayoutINS4_7SwizzleILi3ELi4ELi3EEENS4_18smem_ptr_flag_bitsILi16EEENSS_INS5_IJNSA_ILi8EEESF_EEENS5_IJSF_SB_EEEEEEEvNS4_8identityENS4_13SM90_TMA_LOADES1A_vS1B_EENS_8epilogue10collective18CollectiveEpilogueINS1E_23Sm100TmaWarpSpecializedILi4ELi2ELi16ELb1ELb0EEEJSH_NS5_IJNSS_ISF_SB_EENSS_INSA_ILi32EEESB_EEEEESI_SJ_SI_SJ_NS1E_6fusion15FusionCallbacksIS1I_NS1N_17LinearCombinationISI_fSI_fLNS_15FloatRoundStyleE2EEESH_S1M_JEEENS4_5SM1004TMEM4LOAD26SM100_TMEM_LOAD_16dp256b4xES1C_NS11_INS12_ILi2ELi4ELi3EEES15_NSS_INS5_IJS16_S1K_EEENS5_IJS1K_SB_EEEEEEENS4_17SM75_U32x4_LDSM_NENS4_14SM90_TMA_STOREES21_NS4_17SM90_U32x4_STSM_NENS4_39AutoVectorizingCopyWithAssumedAlignmentILi128EEEEEEvvEEEEvNT_6ParamsE)
        /*0a00*/ 	.short	0x0380
        /*0a02*/ 	.short	0x0800


	//----- nvinfo : EIATTR_SW_WAR
	.align		4
.L_55:
        /*0a04*/ 	.byte	0x04, 0x36
        /*0a06*/ 	.short	(.L_57 - .L_56)
.L_56:
        /*0a08*/ 	.word	0x00000008
.L_57:


//--------------------- .nv.callgraph             --------------------------
	.section	.nv.callgraph,"",@"SHT_CUDA_CALLGRAPH"
	.align	4
	.sectionentsize	8
	.align		4
        /*0000*/ 	.word	0x00000000
	.align		4
        /*0004*/ 	.word	0xffffffff
	.align		4
        /*0008*/ 	.word	index@(_ZN7cutlass13device_kernelINS_4gemm6kernel13GemmUniversalIN4cute5tupleIJiiiiEEENS1_10collective13CollectiveMmaINS1_35MainloopSm100TmaUmmaWarpSpecializedILi4ELi2ELi4ENS5_IJNS4_1CILi1EEENSA_ILi2EEESB_EEEEENS5_IJNSA_ILi64EEENSA_ILi128EEESF_EEENS_10bfloat16_tENS5_IJlSB_lEEESI_SJ_NS4_8TiledMMAINS4_8MMA_AtomIJNS4_20SM100_MMA_F16BF16_SSISI_SI_fLi64ELi128ELNS4_4UMMA5MajorE0ELSO_0ELNSN_7ScaleInE0ELSP_0EEEEEENS4_6LayoutINS5_IJSB_SB_SB_EEENS5_IJNSA_ILi0EEESU_SU_EEEEENS5_IJNS4_10UnderscoreESX_SX_EEEEENS4_23SM90_TMA_LOAD_MULTICASTENS4_14ComposedLayoutINS4_7SwizzleILi3ELi4ELi3EEENS4_18smem_ptr_flag_bitsILi16EEENSS_INS5_IJNSA_ILi8EEESF_EEENS5_IJSF_SB_EEEEEEEvNS4_8identityENS4_13SM90_TMA_LOADES1A_vS1B_EENS_8epilogue10collective18CollectiveEpilogueINS1E_23Sm100TmaWarpSpecializedILi4ELi2ELi16ELb1ELb0EEEJSH_NS5_IJNSS_ISF_SB_EENSS_INSA_ILi32EEESB_EEEEESI_SJ_SI_SJ_NS1E_6fusion15FusionCallbacksIS1I_NS1N_17LinearCombinationISI_fSI_fLNS_15FloatRoundStyleE2EEESH_S1M_JEEENS4_5SM1004TMEM4LOAD26SM100_TMEM_LOAD_16dp256b4xES1C_NS11_INS12_ILi2ELi4ELi3EEES15_NSS_INS5_IJS16_S1K_EEENS5_IJS1K_SB_EEEEEEENS4_17SM75_U32x4_LDSM_NENS4_14SM90_TMA_STOREES21_NS4_17SM90_U32x4_STSM_NENS4_39AutoVectorizingCopyWithAssumedAlignmentILi128EEEEEEvvEEEEvNT_6ParamsE)
	.align		4
        /*000c*/ 	.word	index@(__assertfail)
	.align		4
        /*0010*/ 	.word	0x00000000
	.align		4
        /*0014*/ 	.word	0xfffffffe
	.align		4
        /*0018*/ 	.word	0x00000000
	.align		4
        /*001c*/ 	.word	0xfffffffd
	.align		4
        /*0020*/ 	.word	0x00000000
	.align		4
        /*0024*/ 	.word	0xfffffffc


//--------------------- .nv.constant4             --------------------------
	.section	.nv.constant4,"a",@progbits
	.align	8
	.align		8
.nv.constant4:
        /*0000*/ 	.dword	__assertfail
	.align		8
        /*0008*/ 	.dword	__unnamed_1
	.align		8
        /*0010*/ 	.dword	__unnamed_2
	.align		8
        /*0018*/ 	.dword	_ZN39_INTERNAL_d45600e2_4_k_cu_a7d8baac_83664cuda3std3__45__cpo5beginE
	.align		8
        /*0020*/ 	.dword	_ZN39_INTERNAL_d45600e2_4_k_cu_a7d8baac_83664cuda3std3__45__cpo3endE
	.align		8
        /*0028*/ 	.dword	_ZN39_INTERNAL_d45600e2_4_k_cu_a7d8baac_83664cuda3std3__45__cpo6cbeginE
	.align		8
        /*0030*/ 	.dword	_ZN39_INTERNAL_d45600e2_4_k_cu_a7d8baac_83664cuda3std3__45__cpo4cendE
	.align		8
        /*0038*/ 	.dword	_ZN39_INTERNAL_d45600e2_4_k_cu_a7d8baac_83664cuda3std3__441_GLOBAL__N__d45600e2_4_k_cu_a7d8baac_83666ignoreE
	.align		8
        /*0040*/ 	.dword	_ZN39_INTERNAL_d45600e2_4_k_cu_a7d8baac_83664cuda3std3__419piecewise_constructE
	.align		8
        /*0048*/ 	.dword	_ZN39_INTERNAL_d45600e2_4_k_cu_a7d8baac_83664cuda3std3__48in_placeE
	.align		8
        /*0050*/ 	.dword	_ZN39_INTERNAL_d45600e2_4_k_cu_a7d8baac_83664cuda3std6ranges3__45__cpo4swapE
	.align		8
        /*0058*/ 	.dword	_ZN39_INTERNAL_d45600e2_4_k_cu_a7d8baac_83664cuda3std6ranges3__45__cpo9iter_moveE
	.align		8
        /*0060*/ 	.dword	_ZN39_INTERNAL_d45600e2_4_k_cu_a7d8baac_83664cute7productE
	.align		8
        /*0068*/ 	.dword	_ZN39_INTERNAL_d45600e2_4_k_cu_a7d8baac_83664cute1_E
	.align		8
        /*0070*/ 	.dword	$str$25
	.align		8
        /*0078*/ 	.dword	$str$26
	.align		8
        /*0080*/ 	.dword	$str$27
	.align		8
        /*0088*/ 	.dword	$str$28


//--------------------- .text._ZN7cutlass13device_kernelINS_4gemm6kernel13GemmUniversalIN4cute5tupleIJiiiiEEENS1_10collective13CollectiveMmaINS1_35MainloopSm100TmaUmmaWarpSpecializedILi4ELi2ELi4ENS5_IJNS4_1CILi1EEENSA_ILi2EEESB_EEEEENS5_IJNSA_ILi64EEENSA_ILi128EEESF_EEENS_10bfloat16_tENS5_IJlSB_lEEESI_SJ_NS4_8TiledMMAINS4_8MMA_AtomIJNS4_20SM100_MMA_F16BF16_SSISI_SI_fLi64ELi128ELNS4_4UMMA5MajorE0ELSO_0ELNSN_7ScaleInE0ELSP_0EEEEEENS4_6LayoutINS5_IJSB_SB_SB_EEENS5_IJNSA_ILi0EEESU_SU_EEEEENS5_IJNS4_10UnderscoreESX_SX_EEEEENS4_23SM90_TMA_LOAD_MULTICASTENS4_14ComposedLayoutINS4_7SwizzleILi3ELi4ELi3EEENS4_18smem_ptr_flag_bitsILi16EEENSS_INS5_IJNSA_ILi8EEESF_EEENS5_IJSF_SB_EEEEEEEvNS4_8identityENS4_13SM90_TMA_LOADES1A_vS1B_EENS_8epilogue10collective18CollectiveEpilogueINS1E_23Sm100TmaWarpSpecializedILi4ELi2ELi16ELb1ELb0EEEJSH_NS5_IJNSS_ISF_SB_EENSS_INSA_ILi32EEESB_EEEEESI_SJ_SI_SJ_NS1E_6fusion15FusionCallbacksIS1I_NS1N_17LinearCombinationISI_fSI_fLNS_15FloatRoundStyleE2EEESH_S1M_JEEENS4_5SM1004TMEM4LOAD26SM100_TMEM_LOAD_16dp256b4xES1C_NS11_INS12_ILi2ELi4ELi3EEES15_NSS_INS5_IJS16_S1K_EEENS5_IJS1K_SB_EEEEEEENS4_17SM75_U32x4_LDSM_NENS4_14SM90_TMA_STOREES21_NS4_17SM90_U32x4_STSM_NENS4_39AutoVectorizingCopyWithAssumedAlignmentILi128EEEEEEvvEEEEvNT_6ParamsE --------------------------
	.section	.text._ZN7cutlass13device_kernelINS_4gemm6kernel13GemmUniversalIN4cute5tupleIJiiiiEEENS1_10collective13CollectiveMmaINS1_35MainloopSm100TmaUmmaWarpSpecializedILi4ELi2ELi4ENS5_IJNS4_1CILi1EEENSA_ILi2EEESB_EEEEENS5_IJNSA_ILi64EEENSA_ILi128EEESF_EEENS_10bfloat16_tENS5_IJlSB_lEEESI_SJ_NS4_8TiledMMAINS4_8MMA_AtomIJNS4_20SM100_MMA_F16BF16_SSISI_SI_fLi64ELi128ELNS4_4UMMA5MajorE0ELSO_0ELNSN_7ScaleInE0ELSP_0EEEEEENS4_6LayoutINS5_IJSB_SB_SB_EEENS5_IJNSA_ILi0EEESU_SU_EEEEENS5_IJNS4_10UnderscoreESX_SX_EEEEENS4_23SM90_TMA_LOAD_MULTICASTENS4_14ComposedLayoutINS4_7SwizzleILi3ELi4ELi3EEENS4_18smem_ptr_flag_bitsILi16EEENSS_INS5_IJNSA_ILi8EEESF_EEENS5_IJSF_SB_EEEEEEEvNS4_8identityENS4_13SM90_TMA_LOADES1A_vS1B_EENS_8epilogue10collective18CollectiveEpilogueINS1E_23Sm100TmaWarpSpecializedILi4ELi2ELi16ELb1ELb0EEEJSH_NS5_IJNSS_ISF_SB_EENSS_INSA_ILi32EEESB_EEEEESI_SJ_SI_SJ_NS1E_6fusion15FusionCallbacksIS1I_NS1N_17LinearCombinationISI_fSI_fLNS_15FloatRoundStyleE2EEESH_S1M_JEEENS4_5SM1004TMEM4LOAD26SM100_TMEM_LOAD_16dp256b4xES1C_NS11_INS12_ILi2ELi4ELi3EEES15_NSS_INS5_IJS16_S1K_EEENS5_IJS1K_SB_EEEEEEENS4_17SM75_U32x4_LDSM_NENS4_14SM90_TMA_STOREES21_NS4_17SM90_U32x4_STSM_NENS4_39AutoVectorizingCopyWithAssumedAlignmentILi128EEEEEEvvEEEEvNT_6ParamsE,"ax",@progbits
	.align	128
.text._ZN7cutlass13device_kernelINS_4gemm6kernel13GemmUniversalIN4cute5tupleIJiiiiEEENS1_10collective13CollectiveMmaINS1_35MainloopSm100TmaUmmaWarpSpecializedILi4ELi2ELi4ENS5_IJNS4_1CILi1EEENSA_ILi2EEESB_EEEEENS5_IJNSA_ILi64EEENSA_ILi128EEESF_EEENS_10bfloat16_tENS5_IJlSB_lEEESI_SJ_NS4_8TiledMMAINS4_8MMA_AtomIJNS4_20SM100_MMA_F16BF16_SSISI_SI_fLi64ELi128ELNS4_4UMMA5MajorE0ELSO_0ELNSN_7ScaleInE0ELSP_0EEEEEENS4_6LayoutINS5_IJSB_SB_SB_EEENS5_IJNSA_ILi0EEESU_SU_EEEEENS5_IJNS4_10UnderscoreESX_SX_EEEEENS4_23SM90_TMA_LOAD_MULTICASTENS4_14ComposedLayoutINS4_7SwizzleILi3ELi4ELi3EEENS4_18smem_ptr_flag_bitsILi16EEENSS_INS5_IJNSA_ILi8EEESF_EEENS5_IJSF_SB_EEEEEEEvNS4_8identityENS4_13SM90_TMA_LOADES1A_vS1B_EENS_8epilogue10collective18CollectiveEpilogueINS1E_23Sm100TmaWarpSpecializedILi4ELi2ELi16ELb1ELb0EEEJSH_NS5_IJNSS_ISF_SB_EENSS_INSA_ILi32EEESB_EEEEESI_SJ_SI_SJ_NS1E_6fusion15FusionCallbacksIS1I_NS1N_17LinearCombinationISI_fSI_fLNS_15FloatRoundStyleE2EEESH_S1M_JEEENS4_5SM1004TMEM4LOAD26SM100_TMEM_LOAD_16dp256b4xES1C_NS11_INS12_ILi2ELi4ELi3EEES15_NSS_INS5_IJS16_S1K_EEENS5_IJS1K_SB_EEEEEEENS4_17SM75_U32x4_LDSM_NENS4_14SM90_TMA_STOREES21_NS4_17SM90_U32x4_STSM_NENS4_39AutoVectorizingCopyWithAssumedAlignmentILi128EEEEEEvvEEEEvNT_6ParamsE:
        .type           _ZN7cutlass13device_kernelINS_4gemm6kernel13GemmUniversalIN4cute5tupleIJiiiiEEENS1_10collective13CollectiveMmaINS1_35MainloopSm100TmaUmmaWarpSpecializedILi4ELi2ELi4ENS5_IJNS4_1CILi1EEENSA_ILi2EEESB_EEEEENS5_IJNSA_ILi64EEENSA_ILi128EEESF_EEENS_10bfloat16_tENS5_IJlSB_lEEESI_SJ_NS4_8TiledMMAINS4_8MMA_AtomIJNS4_20SM100_MMA_F16BF16_SSISI_SI_fLi64ELi128ELNS4_4UMMA5MajorE0ELSO_0ELNSN_7ScaleInE0ELSP_0EEEEEENS4_6LayoutINS5_IJSB_SB_SB_EEENS5_IJNSA_ILi0EEESU_SU_EEEEENS5_IJNS4_10UnderscoreESX_SX_EEEEENS4_23SM90_TMA_LOAD_MULTICASTENS4_14ComposedLayoutINS4_7SwizzleILi3ELi4ELi3EEENS4_18smem_ptr_flag_bitsILi16EEENSS_INS5_IJNSA_ILi8EEESF_EEENS5_IJSF_SB_EEEEEEEvNS4_8identityENS4_13SM90_TMA_LOADES1A_vS1B_EENS_8epilogue10collective18CollectiveEpilogueINS1E_23Sm100TmaWarpSpecializedILi4ELi2ELi16ELb1ELb0EEEJSH_NS5_IJNSS_ISF_SB_EENSS_INSA_ILi32EEESB_EEEEESI_SJ_SI_SJ_NS1E_6fusion15FusionCallbacksIS1I_NS1N_17LinearCombinationISI_fSI_fLNS_15FloatRoundStyleE2EEESH_S1M_JEEENS4_5SM1004TMEM4LOAD26SM100_TMEM_LOAD_16dp256b4xES1C_NS11_INS12_ILi2ELi4ELi3EEES15_NSS_INS5_IJS16_S1K_EEENS5_IJS1K_SB_EEEEEEENS4_17SM75_U32x4_LDSM_NENS4_14SM90_TMA_STOREES21_NS4_17SM90_U32x4_STSM_NENS4_39AutoVectorizingCopyWithAssumedAlignmentILi128EEEEEEvvEEEEvNT_6ParamsE,@function
        .size           _ZN7cutlass13device_kernelINS_4gemm6kernel13GemmUniversalIN4cute5tupleIJiiiiEEENS1_10collective13CollectiveMmaINS1_35MainloopSm100TmaUmmaWarpSpecializedILi4ELi2ELi4ENS5_IJNS4_1CILi1EEENSA_ILi2EEESB_EEEEENS5_IJNSA_ILi64EEENSA_ILi128EEESF_EEENS_10bfloat16_tENS5_IJlSB_lEEESI_SJ_NS4_8TiledMMAINS4_8MMA_AtomIJNS4_20SM100_MMA_F16BF16_SSISI_SI_fLi64ELi128ELNS4_4UMMA5MajorE0ELSO_0ELNSN_7ScaleInE0ELSP_0EEEEEENS4_6LayoutINS5_IJSB_SB_SB_EEENS5_IJNSA_ILi0EEESU_SU_EEEEENS5_IJNS4_10UnderscoreESX_SX_EEEEENS4_23SM90_TMA_LOAD_MULTICASTENS4_14ComposedLayoutINS4_7SwizzleILi3ELi4ELi3EEENS4_18smem_ptr_flag_bitsILi16EEENSS_INS5_IJNSA_ILi8EEESF_EEENS5_IJSF_SB_EEEEEEEvNS4_8identityENS4_13SM90_TMA_LOADES1A_vS1B_EENS_8epilogue10collective18CollectiveEpilogueINS1E_23Sm100TmaWarpSpecializedILi4ELi2ELi16ELb1ELb0EEEJSH_NS5_IJNSS_ISF_SB_EENSS_INSA_ILi32EEESB_EEEEESI_SJ_SI_SJ_NS1E_6fusion15FusionCallbacksIS1I_NS1N_17LinearCombinationISI_fSI_fLNS_15FloatRoundStyleE2EEESH_S1M_JEEENS4_5SM1004TMEM4LOAD26SM100_TMEM_LOAD_16dp256b4xES1C_NS11_INS12_ILi2ELi4ELi3EEES15_NSS_INS5_IJS16_S1K_EEENS5_IJS1K_SB_EEEEEEENS4_17SM75_U32x4_LDSM_NENS4_14SM90_TMA_STOREES21_NS4_17SM90_U32x4_STSM_NENS4_39AutoVectorizingCopyWithAssumedAlignmentILi128EEEEEEvvEEEEvNT_6ParamsE,(.L_x_183 - _ZN7cutlass13device_kernelINS_4gemm6kernel13GemmUniversalIN4cute5tupleIJiiiiEEENS1_10collective13CollectiveMmaINS1_35MainloopSm100TmaUmmaWarpSpecializedILi4ELi2ELi4ENS5_IJNS4_1CILi1EEENSA_ILi2EEESB_EEEEENS5_IJNSA_ILi64EEENSA_ILi128EEESF_EEENS_10bfloat16_tENS5_IJlSB_lEEESI_SJ_NS4_8TiledMMAINS4_8MMA_AtomIJNS4_20SM100_MMA_F16BF16_SSISI_SI_fLi64ELi128ELNS4_4UMMA5MajorE0ELSO_0ELNSN_7ScaleInE0ELSP_0EEEEEENS4_6LayoutINS5_IJSB_SB_SB_EEENS5_IJNSA_ILi0EEESU_SU_EEEEENS5_IJNS4_10UnderscoreESX_SX_EEEEENS4_23SM90_TMA_LOAD_MULTICASTENS4_14ComposedLayoutINS4_7SwizzleILi3ELi4ELi3EEENS4_18smem_ptr_flag_bitsILi16EEENSS_INS5_IJNSA_ILi8EEESF_EEENS5_IJSF_SB_EEEEEEEvNS4_8identityENS4_13SM90_TMA_LOADES1A_vS1B_EENS_8epilogue10collective18CollectiveEpilogueINS1E_23Sm100TmaWarpSpecializedILi4ELi2ELi16ELb1ELb0EEEJSH_NS5_IJNSS_ISF_SB_EENSS_INSA_ILi32EEESB_EEEEESI_SJ_SI_SJ_NS1E_6fusion15FusionCallbacksIS1I_NS1N_17LinearCombinationISI_fSI_fLNS_15FloatRoundStyleE2EEESH_S1M_JEEENS4_5SM1004TMEM4LOAD26SM100_TMEM_LOAD_16dp256b4xES1C_NS11_INS12_ILi2ELi4ELi3EEES15_NSS_INS5_IJS16_S1K_EEENS5_IJS1K_SB_EEEEEEENS4_17SM75_U32x4_LDSM_NENS4_14SM90_TMA_STOREES21_NS4_17SM90_U32x4_STSM_NENS4_39AutoVectorizingCopyWithAssumedAlignmentILi128EEEEEEvvEEEEvNT_6ParamsE)
        .other          _ZN7cutlass13device_kernelINS_4gemm6kernel13GemmUniversalIN4cute5tupleIJiiiiEEENS1_10collective13CollectiveMmaINS1_35MainloopSm100TmaUmmaWarpSpecializedILi4ELi2ELi4ENS5_IJNS4_1CILi1EEENSA_ILi2EEESB_EEEEENS5_IJNSA_ILi64EEENSA_ILi128EEESF_EEENS_10bfloat16_tENS5_IJlSB_lEEESI_SJ_NS4_8TiledMMAINS4_8MMA_AtomIJNS4_20SM100_MMA_F16BF16_SSISI_SI_fLi64ELi128ELNS4_4UMMA5MajorE0ELSO_0ELNSN_7ScaleInE0ELSP_0EEEEEENS4_6LayoutINS5_IJSB_SB_SB_EEENS5_IJNSA_ILi0EEESU_SU_EEEEENS5_IJNS4_10UnderscoreESX_SX_EEEEENS4_23SM90_TMA_LOAD_MULTICASTENS4_14ComposedLayoutINS4_7SwizzleILi3ELi4ELi3EEENS4_18smem_ptr_flag_bitsILi16EEENSS_INS5_IJNSA_ILi8EEESF_EEENS5_IJSF_SB_EEEEEEEvNS4_8identityENS4_13SM90_TMA_LOADES1A_vS1B_EENS_8epilogue10collective18CollectiveEpilogueINS1E_23Sm100TmaWarpSpecializedILi4ELi2ELi16ELb1ELb0EEEJSH_NS5_IJNSS_ISF_SB_EENSS_INSA_ILi32EEESB_EEEEESI_SJ_SI_SJ_NS1E_6fusion15FusionCallbacksIS1I_NS1N_17LinearCombinationISI_fSI_fLNS_15FloatRoundStyleE2EEESH_S1M_JEEENS4_5SM1004TMEM4LOAD26SM100_TMEM_LOAD_16dp256b4xES1C_NS11_INS12_ILi2ELi4ELi3EEES15_NSS_INS5_IJS16_S1K_EEENS5_IJS1K_SB_EEEEEEENS4_17SM75_U32x4_LDSM_NENS4_14SM90_TMA_STOREES21_NS4_17SM90_U32x4_STSM_NENS4_39AutoVectorizingCopyWithAssumedAlignmentILi128EEEEEEvvEEEEvNT_6ParamsE,@"STO_CUDA_ENTRY STV_DEFAULT"
_ZN7cutlass13device_kernelINS_4gemm6kernel13GemmUniversalIN4cute5tupleIJiiiiEEENS1_10collective13CollectiveMmaINS1_35MainloopSm100TmaUmmaWarpSpecializedILi4ELi2ELi4ENS5_IJNS4_1CILi1EEENSA_ILi2EEESB_EEEEENS5_IJNSA_ILi64EEENSA_ILi128EEESF_EEENS_10bfloat16_tENS5_IJlSB_lEEESI_SJ_NS4_8TiledMMAINS4_8MMA_AtomIJNS4_20SM100_MMA_F16BF16_SSISI_SI_fLi64ELi128ELNS4_4UMMA5MajorE0ELSO_0ELNSN_7ScaleInE0ELSP_0EEEEEENS4_6LayoutINS5_IJSB_SB_SB_EEENS5_IJNSA_ILi0EEESU_SU_EEEEENS5_IJNS4_10UnderscoreESX_SX_EEEEENS4_23SM90_TMA_LOAD_MULTICASTENS4_14ComposedLayoutINS4_7SwizzleILi3ELi4ELi3EEENS4_18smem_ptr_flag_bitsILi16EEENSS_INS5_IJNSA_ILi8EEESF_EEENS5_IJSF_SB_EEEEEEEvNS4_8identityENS4_13SM90_TMA_LOADES1A_vS1B_EENS_8epilogue10collective18CollectiveEpilogueINS1E_23Sm100TmaWarpSpecializedILi4ELi2ELi16ELb1ELb0EEEJSH_NS5_IJNSS_ISF_SB_EENSS_INSA_ILi32EEESB_EEEEESI_SJ_SI_SJ_NS1E_6fusion15FusionCallbacksIS1I_NS1N_17LinearCombinationISI_fSI_fLNS_15FloatRoundStyleE2EEESH_S1M_JEEENS4_5SM1004TMEM4LOAD26SM100_TMEM_LOAD_16dp256b4xES1C_NS11_INS12_ILi2ELi4ELi3EEES15_NSS_INS5_IJS16_S1K_EEENS5_IJS1K_SB_EEEEEEENS4_17SM75_U32x4_LDSM_NENS4_14SM90_TMA_STOREES21_NS4_17SM90_U32x4_STSM_NENS4_39AutoVectorizingCopyWithAssumedAlignmentILi128EEEEEEvvEEEEvNT_6ParamsE:
[----:B------:R-:W1:Y:S01]  /*0000*/  LDC R1, c[0x0][0x37c] ;  /* 0x0000df00ff017b82 */ /* 0x000e620000000800 */
[----:B------:R-:W2:Y:S01]  /*0010*/  S2R R57, SR_TID.X ;  /* 0x0000000000397919 */ /* 0x000ea20000002100 */
[----:B------:R-:W3:Y:S01]  /*0020*/  LDCU.64 UR8, c[0x0][0x890] ;  /* 0x00011200ff0877ac */ /* 0x000ee20008000a00 */
[----:B------:R-:W-:Y:S02]  /*0030*/  PRMT R45, RZ, 0x7610, R45 ;  /* 0x00007610ff2d7816 */ /* 0x000fe4000000002d */
[----:B------:R-:W-:Y:S01]  /*0040*/  ELECT P3, URZ, PT ;  /* 0x0000000000ff782f */ /* 0x000fe20003860000 */
[----:B---3--:R-:W-:-:S04]  /*0050*/  UISETP.NE.U32.AND UP0, UPT, UR8, URZ, UPT ;  /* 0x000000ff0800728c */ /* 0x008fc8000bf05070 */
[----:B------:R-:W-:Y:S01]  /*0060*/  UISETP.NE.AND.EX UP0, UPT, UR9, URZ, UPT, UP0 ;  /* 0x000000ff0900728c */ /* 0x000fe2000bf05300 */
[----:B--2---:R-:W-:-:S05]  /*0070*/  SHF.R.U32.HI R46, RZ, 0x5, R57 ;  /* 0x00000005ff2e7819 */ /* 0x004fca0000011639 */
[----:B------:R-:W2:Y:S02]  /*0080*/  SHFL.IDX PT, R0, R46, RZ, 0x1f ;  /* 0x00001fff2e007589 */ /* 0x000ea400000e0000 */
[----:B--2---:R-:W-:Y:S01]  /*0090*/  R2UR UR17, R0 ;  /* 0x00000000001172ca */ /* 0x004fe200000e0000 */
[----:B-1----:R-:W-:-:S14]  /*00a0*/  BRA.U UP0, `(.L_x_0) ;  /* 0x0000000100307547 */ /* 0x002fdc000b800000 */
[----:B------:R-:W1:Y:S02]  /*00b0*/  LDCU.64 UR4, c[0x0][0x888] ;  /* 0x00011100ff0477ac */ /* 0x000e640008000a00 */
[----:B-1----:R-:W-:-:S04]  /*00c0*/  UISETP.NE.U32.AND UP0, UPT, UR4, URZ, UPT ;  /* 0x000000ff0400728c */ /* 0x002fc8000bf05070 */
[----:B------:R-:W-:-:S09]  /*00d0*/  UISETP.NE.AND.EX UP0, UPT, UR5, URZ, UPT, UP0 ;  /* 0x000000ff0500728c */ /* 0x000fd2000bf05300 */
[----:B------:R-:W-:Y:S05]  /*00e0*/  BRA.U !UP0, `(.L_x_1) ;  /* 0x0000000108147547 */ /* 0x000fea000b800000 */
[----:B------:R-:W1:Y:S01]  /*00f0*/  LDC.64 R2, c[0x0][0x888] ;  /* 0x00022200ff027b82 */ /* 0x000e620000000a00 */
[----:B------:R-:W1:Y:S02]  /*0100*/  LDCU.64 UR4, c[0x0][0x358] ;  /* 0x00006b00ff0477ac */ /* 0x000e640008000a00 */
[----:B-1----:R1:W5:Y:S01]  /*0110*/  LDG.E R27, desc[UR4][R2.64] ;  /* 0x00000004021b7981 */ /* 0x002362000c1e1900 */
[----:B------:R-:W-:Y:S01]  /*0120*/  HFMA2 R45, -RZ, RZ, 0, 5.9604644775390625e-08 ;  /* 0x00000001ff2d7431 */ /* 0x000fe200000001ff */
[----:B------:R-:W-:Y:S05]  /*0130*/  BRA `(.L_x_0) ;  /* 0x00000000000c7947 */ /* 0x000fea0003800000 */
.L_x_1:
[----:B------:R-:W1:Y:S01]  /*0140*/  LDCU UR4, c[0x0][0x880] ;  /* 0x00011000ff0477ac */ /* 0x000e620008000800 */
[----:B------:R-:W-:Y:S01]  /*0150*/  HFMA2 R45, -RZ, RZ, 0, 5.9604644775390625e-08 ;  /* 0x00000001ff2d7431 */ /* 0x000fe200000001ff */
[----:B-1----:R-:W-:-:S07]  /*0160*/  MOV R27, UR4 ;  /* 0x00000004001b7c02 */ /* 0x002fce0008000f00 */
.L_x_0:
[----:B------:R-:W2:Y:S02]  /*0170*/  LDCU.64 UR4, c[0x0][0x8b0] ;  /* 0x00011600ff0477ac */ /* 0x000ea40008000a00 */
[----:B--2---:R-:W-:-:S04]  /*0180*/  UISETP.NE.U32.AND UP0, UPT, UR4, URZ, UPT ;  /* 0x000000ff0400728c */ /* 0x004fc8000bf05070 */
[----:B------:R-:W-:-:S09]  /*0190*/  UISETP.NE.AND.EX UP0, UPT, UR5, URZ, UPT, UP0 ;  /* 0x000000ff0500728c */ /* 0x000fd2000bf05300 */
[----:B------:R-:W-:Y:S05]  /*01a0*/  BRA.U UP0, `(.L_x_2) ;  /* 0x0000000100287547 */ /* 0x000fea000b800000 */
[----:B------:R-:W2:Y:S02]  /*01b0*/  LDCU.64 UR4, c[0x0][0x8a8] ;  /* 0x00011500ff0477ac */ /* 0x000ea40008000a00 */
[----:B--2---:R-:W-:-:S04]  /*01c0*/  UISETP.NE.U32.AND UP0, UPT, UR4, URZ, UPT ;  /* 0x000000ff0400728c */ /* 0x004fc8000bf05070 */
[----:B------:R-:W-:-:S09]  /*01d0*/  UISETP.NE.AND.EX UP0, UPT, UR5, URZ, UPT, UP0 ;  /* 0x000000ff0500728c */ /* 0x000fd2000bf05300 */
[----:B------:R-:W-:Y:S05]  /*01e0*/  BRA.U !UP0, `(.L_x_3) ;  /* 0x0000000108107547 */ /* 0x000fea000b800000 */
[----:B------:R-:W2:Y:S01]  /*01f0*/  LDC.64 R24, c[0x0][0x8a8] ;  /* 0x00022a00ff187b82 */ /* 0x000ea20000000a00 */
[----:B------:R-:W2:Y:S02]  /*0200*/  LDCU.64 UR4, c[0x0][0x358] ;  /* 0x00006b00ff0477ac */ /* 0x000ea40008000a00 */
[----:B--2---:R2:W5:Y:S01]  /*0210*/  LDG.E R24, desc[UR4][R24.64] ;  /* 0x0000000418187981 */ /* 0x004562000c1e1900 */
[----:B------:R-:W-:Y:S05]  /*0220*/  BRA `(.L_x_2) ;  /* 0x0000000000087947 */ /* 0x000fea0003800000 */
.L_x_3:
[----:B------:R-:W2:Y:S02]  /*0230*/  LDCU UR4, c[0x0][0x8a0] ;  /* 0x00011400ff0477ac */ /* 0x000ea40008000800 */
[----:B--2---:R-:W-:Y:S02]  /*0240*/  MOV R24, UR4 ;  /* 0x0000000400187c02 */ /* 0x004fe40008000f00 */
.L_x_2:
[----:B------:R-:W-:Y:S01]  /*0250*/  IMAD.U32 R0, RZ, RZ, UR17 ;  /* 0x00000011ff007e24 */ /* 0x000fe2000f8e00ff */
[----:B------:R-:W-:Y:S04]  /*0260*/  BSSY.RECONVERGENT B0, `(.L_x_4) ;  /* 0x000000c000007945 */ /* 0x000fe80003800200 */
[C---:B------:R-:W-:Y:S02]  /*0270*/  ISETP.NE.OR P1, PT, R0.reuse, 0x1, !P3 ;  /* 0x000000010000780c */ /* 0x040fe40005f25670 */
[----:B------:R-:W-:-:S11]  /*0280*/  ISETP.NE.OR P0, PT, R0, 0x3, !P3 ;  /* 0x000000030000780c */ /* 0x000fd60005f05670 */
[----:B------:R-:W-:Y:S05]  /*0290*/  @P1 BRA `(.L_x_5) ;  /* 0x0000000000201947 */ /* 0x000fea0003800000 */
[----:B------:R-:W3:Y:S02]  /*02a0*/  LDCU.64 UR4, c[0x0][0x348] ;  /* 0x00006900ff0477ac */ /* 0x000ee40008000a00 */
[----:B---3--:R-:W-:Y:S02]  /*02b0*/  UIADD3 UR6, UP1, UPT, UR4, 0x80, URZ ;  /* 0x0000008004067890 */ /* 0x008fe4000ff3e0ff */
[----:B------:R-:W-:Y:S02]  /*02c0*/  UIADD3 UR4, UP0, UPT, UR4, 0x180, URZ ;  /* 0x0000018004047890 */ /* 0x000fe4000ff1e0ff */
[----:B------:R-:W-:Y:S02]  /*02d0*/  UIADD3.X UR7, UPT, UPT, URZ, UR5, URZ, UP1, !UPT ;  /* 0x00000005ff077290 */ /* 0x000fe40008ffe4ff */
[----:B------:R-:W-:-:S07]  /*02e0*/  UIADD3.X UR5, UPT, UPT, URZ, UR5, URZ, UP0, !UPT ;  /* 0x00000005ff057290 */ /* 0x000fce00087fe4ff */
[----:B------:R3:W-:Y:S02]  /*02f0*/  UTMACCTL.PF [UR6] ;  /* 0x00000000060079b9 */ /* 0x0007e40008040000 */
[----:B------:R3:W-:Y:S02]  /*0300*/  UTMACCTL.PF [UR4] ;  /* 0x00000000040079b9 */ /* 0x0007e40008040000 */
[----:B---3--:R-:W-:Y:S01]  /*0310*/  NOP ;  /* 0x0000000000007918 */ /* 0x008fe20000000000 */
.L_x_5:
[----:B------:R-:W-:Y:S05]  /*0320*/  BSYNC.RECONVERGENT B0 ;  /* 0x0000000000007941 */ /* 0x000fea0003800200 */
.L_x_4:
[----:B------:R-:W-:Y:S04]  /*0330*/  BSSY.RECONVERGENT B0, `(.L_x_6) ;  /* 0x000000a000007945 */ /* 0x000fe80003800200 */
        /* <DEDUP_REMOVED lines=9> */
.L_x_7:
[----:B------:R-:W-:Y:S05]  /*03d0*/  BSYNC.RECONVERGENT B0 ;  /* 0x0000000000007941 */ /* 0x000fea0003800200 */
.L_x_6:
[----:B------:R-:W3:Y:S01]  /*03e0*/  LDCU.64 UR4, c[0x0][0x888] ;  /* 0x00011100ff0477ac */ /* 0x000ee20008000a00 */
[----:B------:R-:W-:Y:S02]  /*03f0*/  UISETP.EQ.U32.AND UP1, UPT, UR8, URZ, UPT ;  /* 0x000000ff0800728c */ /* 0x000fe4000bf22070 */
[----:B------:R-:W-:Y:S02]  /*0400*/  UPLOP3.LUT UP3, UPT, UPT, UPT, UPT, 0x80, 0x8 ;  /* 0x000000000008789c */ /* 0x000fe40003f6f070 */
[----:B---3--:R-:W-:-:S04]  /*0410*/  UISETP.NE.U32.AND UP0, UPT, UR4, URZ, UPT ;  /* 0x000000ff0400728c */ /* 0x008fc8000bf05070 */
[----:B------:R-:W-:-:S04]  /*0420*/  UISETP.NE.AND.EX UP0, UPT, UR5, URZ, UPT, UP0 ;  /* 0x000000ff0500728c */ /* 0x000fc8000bf05300 */
[----:B------:R-:W-:-:S04]  /*0430*/  UISETP.EQ.OR.EX UP2, UPT, UR9, URZ, !UP0, UP1 ;  /* 0x000000ff0900728c */ /* 0x000fc8000c742710 */
[----:B------:R-:W-:-:S06]  /*0440*/  UP2UR UR4, UPR, URZ, 0x4 ;  /* 0x00000004ff047883 */ /* 0x000fcc0008000000 */
[----:B------:R-:W-:Y:S01]  /*0450*/  MOV R49, UR4 ;  /* 0x0000000400317c02 */ /* 0x000fe20008000f00 */
[----:B------:R-:W-:Y:S06]  /*0460*/  BRA.U !UP2, `(.L_x_8) ;  /* 0x000000010a207547 */ /* 0x000fec000b800000 */
[----:B------:R-:W-:Y:S01]  /*0470*/  UISETP.NE.U32.AND UP1, UPT, UR8, URZ, UPT ;  /* 0x000000ff0800728c */ /* 0x000fe2000bf25070 */
[----:B-----5:R-:W-:Y:S01]  /*0480*/  FSETP.NEU.AND P0, PT, R27, RZ, PT ;  /* 0x000000ff1b00720b */ /* 0x020fe20003f0d000 */
[----:B------:R-:W-:Y:S02]  /*0490*/  USEL UR4, URZ, 0xffffffff, UP0 ;  /* 0xffffffffff047887 */ /* 0x000fe40008000000 */
[----:B------:R-:W-:-:S10]  /*04a0*/  UISETP.NE.AND.EX UP1, UPT, UR9, URZ, UPT, UP1 ;  /* 0x000000ff0900728c */ /* 0x000fd4000bf25310 */
[----:B------:R-:W-:Y:S01]  /*04b0*/  VOTEU.ANY UP0, P0 ;  /* 0x0000000000ff7886 */ /* 0x000fe20000000100 */
[----:B------:R-:W-:-:S04]  /*04c0*/  @!UP1 USEL UR4, URZ, 0xffffffff, UP0 ;  /* 0xffffffffff049887 */ /* 0x000fc80008000000 */
[----:B------:R-:W-:-:S04]  /*04d0*/  ULOP3.LUT UR4, UR4, 0x1, URZ, 0xc0, !UPT ;  /* 0x0000000104047892 */ /* 0x000fc8000f8ec0ff */
[----:B------:R-:W-:-:S11]  /*04e0*/  UISETP.NE.U32.AND UP3, UPT, UR4, 0x1, UPT ;  /* 0x000000010400788c */ /* 0x000fd6000bf65070 */
.L_x_8:
[----:B-1----:R-:W1:Y:S01]  /*04f0*/  SHFL.IDX PT, R2, R46, RZ, 0x1f ;  /* 0x00001fff2e027589 */ /* 0x002e6200000e0000 */
[----:B------:R-:W-:-:S04]  /*0500*/  UISETP.NE.AND UP0, UPT, UR17, 0x2, UPT ;  /* 0x000000021100788c */ /* 0x000fc8000bf05270 */
[----:B------:R-:W-:Y:S01]  /*0510*/  USEL UR48, URZ, 0x1, UP0 ;  /* 0x00000001ff307887 */ /* 0x000fe20008000000 */
[----:B-1----:R-:W-:-:S13]  /*0520*/  ISETP.NE.AND P0, PT, R2, RZ, PT ;  /* 0x000000ff0200720c */ /* 0x002fda0003f05270 */
[----:B------:R-:W-:Y:S05]  /*0530*/  @P0 BRA `(.L_x_9) ;  /* 0x0000000000580947 */ /* 0x000fea0003800000 */
[----:B------:R-:W1:Y:S01]  /*0540*/  S2UR UR4, SR_CgaCtaId ;  /* 0x00000000000479c3 */ /* 0x000e620000008800 */
[----:B------:R-:W-:Y:S01]  /*0550*/  UMOV UR5, 0x400 ;  /* 0x0000040000057882 */ /* 0x000fe20000000000 */
[----:B------:R-:W-:Y:S01]  /*0560*/  UMOV UR8, 0x1 ;  /* 0x0000000100087882 */ /* 0x000fe20000000000 */
[----:B------:R-:W-:Y:S01]  /*0570*/  UMOV UR6, 0x2 ;  /* 0x0000000200067882 */ /* 0x000fe20000000000 */
[----:B------:R-:W-:-:S04]  /*0580*/  UIADD3 UR8, UPT, UPT, -UR8, 0x100000, URZ ;  /* 0x0010000008087890 */ /* 0x000fc8000fffe1ff */
[----:B------:R-:W-:Y:S02]  /*0590*/  USHF.L.U32 UR9, UR8, 0xb, URZ ;  /* 0x0000000b08097899 */ /* 0x000fe400080006ff */
[----:B------:R-:W-:Y:S02]  /*05a0*/  USHF.L.U32 UR8, UR8, 0x1, URZ ;  /* 0x0000000108087899 */ /* 0x000fe400080006ff */
[----:B------:R-:W-:-:S04]  /*05b0*/  UIADD3 UR6, UPT, UPT, -UR6, 0x100000, URZ ;  /* 0x0010000006067890 */ /* 0x000fc8000fffe1ff */
[----:B------:R-:W-:Y:S02]  /*05c0*/  USHF.L.U32 UR7, UR6, 0xb, URZ ;  /* 0x0000000b06077899 */ /* 0x000fe400080006ff */
[----:B------:R-:W-:Y:S01]  /*05d0*/  USHF.L.U32 UR6, UR6, 0x1, URZ ;  /* 0x0000000106067899 */ /* 0x000fe200080006ff */
[----:B------:R-:W-:Y:S01]  /*05e0*/  ELECT P0, URZ, PT ;  /* 0x0000000000ff782f */ /* 0x000fe20003800000 */
[----:B-1----:R-:W-:Y:S01]  /*05f0*/  ULEA UR4, UR4, UR5, 0x18 ;  /* 0x0000000504047291 */ /* 0x002fe2000f8ec0ff */
[----:B------:R-:W1:Y:S11]  /*0600*/  FENCE.VIEW.ASYNC.S ;  /* 0x00000000000073c6 */ /* 0x000e760000000000 */
[----:B-1----:R1:W3:Y:S01]  /*0610*/  SYNCS.EXCH.64 URZ, [UR4], UR8 ;  /* 0x0000000804ff75b2 */ /* 0x0022e20008000100 */
[----:B------:R1:W4:Y:S01]  /*0620*/  SYNCS.EXCH.64 URZ, [UR4+0x20], UR6 ;  /* 0x0000200604ff75b2 */ /* 0x0003220008000100 */
[----:B------:R1:W1:Y:S01]  /*0630*/  SYNCS.EXCH.64 URZ, [UR4+0x8], UR8 ;  /* 0x0000080804ff75b2 */ /* 0x0002620008000100 */
[----:B------:R1:W1:Y:S01]  /*0640*/  SYNCS.EXCH.64 URZ, [UR4+0x28], UR6 ;  /* 0x0000280604ff75b2 */ /* 0x0002620008000100 */
[----:B------:R1:W1:Y:S01]  /*0650*/  SYNCS.EXCH.64 URZ, [UR4+0x10], UR8 ;  /* 0x0000100804ff75b2 */ /* 0x0002620008000100 */
[----:B------:R1:W1:Y:S01]  /*0660*/  SYNCS.EXCH.64 URZ, [UR4+0x30], UR6 ;  /* 0x0000300604ff75b2 */ /* 0x0002620008000100 */
[----:B------:R1:W1:Y:S01]  /*0670*/  SYNCS.EXCH.64 URZ, [UR4+0x18], UR8 ;  /* 0x0000180804ff75b2 */ /* 0x0002620008000100 */
[----:B------:R1:W1:Y:S01]  /*0680*/  SYNCS.EXCH.64 URZ, [UR4+0x38], UR6 ;  /* 0x0000380604ff75b2 */ /* 0x0002620008000100 */
[----:B------:R-:W-:Y:S01]  /*0690*/  NOP ;  /* 0x0000000000007918 */ /* 0x000fe20000000000 */
.L_x_9:
[----:B------:R-:W2:Y:S01]  /*06a0*/  SHFL.IDX PT, R2, R46, RZ, 0x1f ;  /* 0x00001fff2e027589 */ /* 0x000ea200000e0000 */
[----:B------:R-:W-:Y:S01]  /*06b0*/  NOP ;  /* 0x0000000000007918 */ /* 0x000fe20000000000 */
[----:B--2---:R-:W-:-:S13]  /*06c0*/  ISETP.NE.AND P0, PT, R2, 0x1, PT ;  /* 0x000000010200780c */ /* 0x004fda0003f05270 */
[----:B------:R-:W-:Y:S05]  /*06d0*/  @P0 BRA `(.L_x_10) ;  /* 0x0000000000580947 */ /* 0x000fea0003800000 */
[----:B-1----:R-:W1:Y:S01]  /*06e0*/  S2UR UR4, SR_CgaCtaId ;  /* 0x00000000000479c3 */ /* 0x002e620000008800 */
        /* <DEDUP_REMOVED lines=12> */
[----:B-1----:R2:W1:Y:S01]  /*07b0*/  SYNCS.EXCH.64 URZ, [UR4+0x40], UR8 ;  /* 0x0000400804ff75b2 */ /* 0x0024620008000100 */
[----:B------:R2:W1:Y:S01]  /*07c0*/  SYNCS.EXCH.64 URZ, [UR4+0x60], UR6 ;  /* 0x0000600604ff75b2 */ /* 0x0004620008000100 */
[----:B------:R2:W1:Y:S01]  /*07d0*/  SYNCS.EXCH.64 URZ, [UR4+0x48], UR8 ;  /* 0x0000480804ff75b2 */ /* 0x0004620008000100 */
[----:B------:R2:W1:Y:S01]  /*07e0*/  SYNCS.EXCH.64 URZ, [UR4+0x68], UR6 ;  /* 0x0000680604ff75b2 */ /* 0x0004620008000100 */
[----:B------:R2:W1:Y:S01]  /*07f0*/  SYNCS.EXCH.64 URZ, [UR4+0x50], UR8 ;  /* 0x0000500804ff75b2 */ /* 0x0004620008000100 */
[----:B------:R2:W1:Y:S01]  /*0800*/  SYNCS.EXCH.64 URZ, [UR4+0x70], UR6 ;  /* 0x0000700604ff75b2 */ /* 0x0004620008000100 */
[----:B------:R2:W1:Y:S01]  /*0810*/  SYNCS.EXCH.64 URZ, [UR4+0x58], UR8 ;  /* 0x0000580804ff75b2 */ /* 0x0004620008000100 */
[----:B------:R2:W1:Y:S02]  /*0820*/  SYNCS.EXCH.64 URZ, [UR4+0x78], UR6 ;  /* 0x0000780604ff75b2 */ /* 0x0004640008000100 */
[----:B--2---:R-:W-:Y:S01]  /*0830*/  NOP ;  /* 0x0000000000007918 */ /* 0x004fe20000000000 */
.L_x_10:
[----:B------:R-:W2:Y:S01]  /*0840*/  SHFL.IDX PT, R2, R46, RZ, 0x1f ;  /* 0x00001fff2e027589 */ /* 0x000ea200000e0000 */
[----:B------:R-:W-:Y:S01]  /*0850*/  NOP ;  /* 0x0000000000007918 */ /* 0x000fe20000000000 */
[----:B--2---:R-:W-:-:S13]  /*0860*/  ISETP.NE.AND P0, PT, R2, 0x3, PT ;  /* 0x000000030200780c */ /* 0x004fda0003f05270 */
[----:B------:R-:W-:Y:S05]  /*0870*/  @P0 BRA `(.L_x_11) ;  /* 0x0000000000300947 */ /* 0x000fea0003800000 */
[----:B-1----:R-:W1:Y:S01]  /*0880*/  S2UR UR6, SR_CgaCtaId ;  /* 0x00000000000679c3 */ /* 0x002e620000008800 */
[----:B------:R-:W-:Y:S01]  /*0890*/  UMOV UR4, 0x400 ;  /* 0x0000040000047882 */ /* 0x000fe20000000000 */
[----:B------:R-:W-:Y:S01]  /*08a0*/  UMOV UR5, 0x20 ;  /* 0x0000002000057882 */ /* 0x000fe20000000000 */
[----:B------:R-:W-:Y:S01]  /*08b0*/  ELECT P0, URZ, PT ;  /* 0x0000000000ff782f */ /* 0x000fe20003800000 */
[----:B-1----:R-:W-:Y:S02]  /*08c0*/  ULEA UR6, UR6, UR4, 0x18 ;  /* 0x0000000406067291 */ /* 0x002fe4000f8ec0ff */
[----:B------:R-:W-:-:S04]  /*08d0*/  UIADD3 UR4, UPT, UPT, -UR5, 0x100000, URZ ;  /* 0x0010000005047890 */ /* 0x000fc8000fffe1ff */
[----:B------:R-:W-:Y:S02]  /*08e0*/  USHF.L.U32 UR5, UR4, 0xb, URZ ;  /* 0x0000000b04057899 */ /* 0x000fe400080006ff */
[----:B------:R-:W-:Y:S01]  /*08f0*/  USHF.L.U32 UR4, UR4, 0x1, URZ ;  /* 0x0000000104047899 */ /* 0x000fe200080006ff */
[----:B------:R-:W1:Y:S11]  /*0900*/  FENCE.VIEW.ASYNC.S ;  /* 0x00000000000073c6 */ /* 0x000e760000000000 */
[----:B-1----:R2:W1:Y:S01]  /*0910*/  SYNCS.EXCH.64 URZ, [UR6+0x80], UR4 ;  /* 0x0000800406ff75b2 */ /* 0x0024620008000100 */
[----:B------:R2:W1:Y:S02]  /*0920*/  SYNCS.EXCH.64 URZ, [UR6+0x88], UR4 ;  /* 0x0000880406ff75b2 */ /* 0x0004640008000100 */
[----:B--2---:R-:W-:Y:S01]  /*0930*/  NOP ;  /* 0x0000000000007918 */ /* 0x004fe20000000000 */
.L_x_11:
[----:B------:R-:W2:Y:S01]  /*0940*/  SHFL.IDX PT, R2, R46, RZ, 0x1f ;  /* 0x00001fff2e027589 */ /* 0x000ea200000e0000 */
[----:B------:R-:W-:Y:S01]  /*0950*/  NOP ;  /* 0x0000000000007918 */ /* 0x000fe20000000000 */
[----:B--2---:R-:W-:-:S13]  /*0960*/  ISETP.NE.AND P0, PT, R2, 0x4, PT ;  /* 0x000000040200780c */ /* 0x004fda0003f05270 */
[----:B------:R-:W-:Y:S05]  /*0970*/  @P0 BRA `(.L_x_12) ;  /* 0x00000000004c0947 */ /* 0x000fea0003800000 */
[----:B-1----:R-:W1:Y:S01]  /*0980*/  S2UR UR6, SR_CgaCtaId ;  /* 0x00000000000679c3 */ /* 0x002e620000008800 */
[----:B------:R-:W-:Y:S01]  /*0990*/  UMOV UR4, 0x1e0 ;  /* 0x000001e000047882 */ /* 0x000fe20000000000 */
[----:B------:R-:W-:Y:S01]  /*09a0*/  UMOV UR5, 0x400 ;  /* 0x0000040000057882 */ /* 0x000fe20000000000 */
[----:B------:R-:W-:Y:S01]  /*09b0*/  USEL UR4, UR4, 0x1a0, UP3 ;  /* 0x000001a004047887 */ /* 0x000fe20009800000 */
[----:B------:R-:W-:Y:S01]  /*09c0*/  UMOV UR8, 0x1 ;  /* 0x0000000100087882 */ /* 0x000fe20000000000 */
[----:B------:R-:W-:Y:S01]  /*09d0*/  ELECT P0, URZ, PT ;  /* 0x0000000000ff782f */ /* 0x000fe20003800000 */
[----:B------:R-:W-:-:S04]  /*09e0*/  UIADD3 UR8, UPT, UPT, -UR8, 0x100000, URZ ;  /* 0x0010000008087890 */ /* 0x000fc8000fffe1ff */
[----:B------:R-:W-:Y:S02]  /*09f0*/  USHF.L.U32 UR9, UR8, 0xb, URZ ;  /* 0x0000000b08097899 */ /* 0x000fe400080006ff */
[----:B------:R-:W-:Y:S02]  /*0a00*/  USHF.L.U32 UR8, UR8, 0x1, URZ ;  /* 0x0000000108087899 */ /* 0x000fe400080006ff */
[----:B-1----:R-:W-:Y:S02]  /*0a10*/  ULEA UR6, UR6, UR5, 0x18 ;  /* 0x0000000506067291 */ /* 0x002fe4000f8ec0ff */
[----:B------:R-:W-:-:S04]  /*0a20*/  UIADD3 UR4, UPT, UPT, -UR4, 0x100000, URZ ;  /* 0x0010000004047890 */ /* 0x000fc8000fffe1ff */
[----:B------:R-:W-:Y:S02]  /*0a30*/  USHF.L.U32 UR5, UR4, 0xb, URZ ;  /* 0x0000000b04057899 */ /* 0x000fe400080006ff */
[----:B------:R-:W-:Y:S01]  /*0a40*/  USHF.L.U32 UR4, UR4, 0x1, URZ ;  /* 0x0000000104047899 */ /* 0x000fe200080006ff */
[----:B------:R-:W1:Y:S03]  /*0a50*/  FENCE.VIEW.ASYNC.S ;  /* 0x00000000000073c6 */ /* 0x000e660000000000 */
[----:B-1----:R2:W1:Y:S08]  /*0a60*/  SYNCS.EXCH.64 URZ, [UR6+0x90], UR8 ;  /* 0x0000900806ff75b2 */ /* 0x0024700008000100 */
[----:B------:R2:W1:Y:S01]  /*0a70*/  SYNCS.EXCH.64 URZ, [UR6+0xa0], UR4 ;  /* 0x0000a00406ff75b2 */ /* 0x0004620008000100 */
[----:B------:R2:W1:Y:S01]  /*0a80*/  SYNCS.EXCH.64 URZ, [UR6+0x98], UR8 ;  /* 0x0000980806ff75b2 */ /* 0x0004620008000100 */
[----:B------:R2:W1:Y:S02]  /*0a90*/  SYNCS.EXCH.64 URZ, [UR6+0xa8], UR4 ;  /* 0x0000a80406ff75b2 */ /* 0x0004640008000100 */
[----:B--2---:R-:W-:Y:S01]  /*0aa0*/  NOP ;  /* 0x0000000000007918 */ /* 0x004fe20000000000 */
.L_x_12:
        /* <DEDUP_REMOVED lines=26> */
.L_x_13:
[----:B------:R-:W2:Y:S01]  /*0c50*/  SHFL.IDX PT, R2, R46, RZ, 0x1f ;  /* 0x00001fff2e027589 */ /* 0x000ea200000e0000 */
[----:B------:R-:W-:Y:S01]  /*0c60*/  NOP ;  /* 0x0000000000007918 */ /* 0x000fe20000000000 */
[----:B--2---:R-:W-:-:S13]  /*0c70*/  ISETP.NE.AND P0, PT, R2, 0x3, PT ;  /* 0x000000030200780c */ /* 0x004fda0003f05270 */
[----:B------:R-:W-:Y:S05]  /*0c80*/  @P0 BRA `(.L_x_14) ;  /* 0x0000000000380947 */ /* 0x000fea0003800000 */
[----:B------:R-:W2:Y:S01]  /*0c90*/  S2UR UR5, SR_CgaCtaId ;  /* 0x00000000000579c3 */ /* 0x000ea20000008800 */
[----:B-1----:R-:W-:Y:S01]  /*0ca0*/  UMOV UR4, 0x400 ;  /* 0x0000040000047882 */ /* 0x002fe20000000000 */
[----:B------:R-:W-:Y:S01]  /*0cb0*/  UMOV UR6, 0x20 ;  /* 0x0000002000067882 */ /* 0x000fe20000000000 */
[----:B------:R-:W-:Y:S01]  /*0cc0*/  ELECT P0, URZ, PT ;  /* 0x0000000000ff782f */ /* 0x000fe20003800000 */
[----:B------:R-:W-:-:S04]  /*0cd0*/  UIADD3 UR6, UPT, UPT, -UR6, 0x100000, URZ ;  /* 0x0010000006067890 */ /* 0x000fc8000fffe1ff */
[----:B------:R-:W-:Y:S02]  /*0ce0*/  USHF.L.U32 UR7, UR6, 0xb, URZ ;  /* 0x0000000b06077899 */ /* 0x000fe400080006ff */
[----:B------:R-:W-:Y:S02]  /*0cf0*/  USHF.L.U32 UR6, UR6, 0x1, URZ ;  /* 0x0000000106067899 */ /* 0x000fe400080006ff */
[----:B--2---:R-:W-:Y:S01]  /*0d00*/  ULEA UR4, UR5, UR4, 0x18 ;  /* 0x0000000405047291 */ /* 0x004fe2000f8ec0ff */
[----:B------:R-:W1:Y:S11]  /*0d10*/  FENCE.VIEW.ASYNC.S ;  /* 0x00000000000073c6 */ /* 0x000e760000000000 */
[----:B-1----:R2:W1:Y:S01]  /*0d20*/  SYNCS.EXCH.64 URZ, [UR4+0xf0], UR6 ;  /* 0x0000f00604ff75b2 */ /* 0x0024620008000100 */
[----:B------:R2:W1:Y:S01]  /*0d30*/  SYNCS.EXCH.64 URZ, [UR4+0x100], UR6 ;  /* 0x0001000604ff75b2 */ /* 0x0004620008000100 */
[----:B------:R2:W1:Y:S01]  /*0d40*/  SYNCS.EXCH.64 URZ, [UR4+0xf8], UR6 ;  /* 0x0000f80604ff75b2 */ /* 0x0004620008000100 */
[----:B------:R2:W1:Y:S02]  /*0d50*/  SYNCS.EXCH.64 URZ, [UR4+0x108], UR6 ;  /* 0x0001080604ff75b2 */ /* 0x0004640008000100 */
[----:B--2---:R-:W-:Y:S01]  /*0d60*/  NOP ;  /* 0x0000000000007918 */ /* 0x004fe20000000000 */
.L_x_14:
[----:B-1----:R-:W1:Y:S01]  /*0d70*/  LDCU UR4, c[0x0][0x36c] ;  /* 0x00006d80ff0477ac */ /* 0x002e620008000800 */
[----:B------:R-:W-:Y:S01]  /*0d80*/  ISETP.NE.OR P3, PT, R0, 0x2, !P3 ;  /* 0x000000020000780c */ /* 0x000fe20005f65670 */
[----:B------:R-:W-:Y:S01]  /*0d90*/  NOP ;  /* 0x0000000000007918 */ /* 0x000fe20000000000 */
[----:B------:R-:W-:Y:S01]  /*0da0*/  LOP3.LUT R0, R57, 0x1f, RZ, 0xc0, !PT ;  /* 0x0000001f39007812 */ /* 0x000fe200078ec0ff */
[----:B------:R-:W-:Y:S02]  /*0db0*/  UISETP.NE.AND UP4, UPT, UR17, URZ, UPT ;  /* 0x000000ff1100728c */ /* 0x000fe4000bf85270 */
[----:B-1----:R-:W-:-:S09]  /*0dc0*/  UISETP.EQ.U32.AND UP5, UPT, UR4, 0x1, UPT ;  /* 0x000000010400788c */ /* 0x002fd2000bfa2070 */
[----:B------:R-:W-:Y:S05]  /*0dd0*/  BRA.U !UP5, `(.L_x_15) ;  /* 0x000000010d087547 */ /* 0x000fea000b800000 */
[----:B---34-:R-:W-:Y:S01]  /*0de0*/  UCGABAR_ARV ;  /* 0x00000000000079c7 */ /* 0x018fe20008000000 */
[----:B------:R-:W-:Y:S05]  /*0df0*/  BRA `(.L_x_16) ;  /* 0x0000000000047947 */ /* 0x000fea0003800000 */
.L_x_15:
[----:B---34-:R-:W-:Y:S01]  /*0e00*/  NOP ;  /* 0x0000000000007918 */ /* 0x018fe20000000000 */
.L_x_16:
[----:B------:R-:W1:Y:S01]  /*0e10*/  S2UR UR7, SR_CTAID.X ;  /* 0x00000000000779c3 */ /* 0x000e620000002500 */
[----:B------:R-:W-:-:S05]  /*0e20*/  CS2R.32 R48, SR_CgaSize ;  /* 0x0000000000307805 */ /* 0x000fca0000008a00 */
[----:B------:R-:W-:-:S05]  /*0e30*/  IMAD R48, R48, -0xa0, RZ ;  /* 0xffffff6030307824 */ /* 0x000fca00078e02ff */
[----:B------:R-:W-:-:S14]  /*0e40*/  R2UR UR5, R48 ;  /* 0x00000000300572ca */ /* 0x000fdc00000e0000 */
[----:B------:R-:W2:Y:S01]  /*0e50*/  LDCU UR5, c[0x0][UR5+0x2b0] ;  /* 0x00005600050577ac */ /* 0x000ea20008000800 */
[----:B------:R-:W-:-:S05]  /*0e60*/  CS2R.32 R48, SR_CgaSize ;  /* 0x0000000000307805 */ /* 0x000fca0000008a00 */
[----:B------:R-:W-:-:S05]  /*0e70*/  IMAD R48, R48, -0xa0, RZ ;  /* 0xffffff6030307824 */ /* 0x000fca00078e02ff */
[----:B------:R-:W-:-:S14]  /*0e80*/  R2UR UR4, R48 ;  /* 0x00000000300472ca */ /* 0x000fdc00000e0000 */
[----:B------:R-:W3:Y:S01]  /*0e90*/  LDCU UR4, c[0x0][UR4+0x2b4] ;  /* 0x00005680040477ac */ /* 0x000ee20008000800 */
[----:B------:R-:W4:Y:S01]  /*0ea0*/  S2UR UR8, SR_CTAID.Y ;  /* 0x00000000000879c3 */ /* 0x000f220000002600 */
[----:B------:R-:W-:-:S05]  /*0eb0*/  CS2R.32 R48, SR_CgaSize ;  /* 0x0000000000307805 */ /* 0x000fca0000008a00 */
[----:B------:R-:W-:-:S05]  /*0ec0*/  IMAD R48, R48, -0xa0, RZ ;  /* 0xffffff6030307824 */ /* 0x000fca00078e02ff */
[----:B------:R-:W-:-:S14]  /*0ed0*/  R2UR UR9, R48 ;  /* 0x00000000300972ca */ /* 0x000fdc00000e0000 */
[----:B------:R-:W3:Y:S01]  /*0ee0*/  LDCU UR9, c[0x0][UR9+0x2a0] ;  /* 0x00005400090977ac */ /* 0x000ee20008000800 */
[----:B------:R-:W-:-:S05]  /*0ef0*/  CS2R.32 R48, SR_CgaSize ;  /* 0x0000000000307805 */ /* 0x000fca0000008a00 */
[----:B------:R-:W-:-:S05]  /*0f00*/  IMAD R48, R48, -0xa0, RZ ;  /* 0xffffff6030307824 */ /* 0x000fca00078e02ff */
[----:B------:R-:W-:-:S14]  /*0f10*/  R2UR UR10, R48 ;  /* 0x00000000300a72ca */ /* 0x000fdc00000e0000 */
[----:B------:R-:W3:Y:S01]  /*0f20*/  LDCU UR10, c[0x0][UR10+0x2a4] ;  /* 0x000054800a0a77ac */ /* 0x000ee20008000800 */
[----:B------:R-:W3:Y:S01]  /*0f30*/  S2UR UR11, SR_CgaCtaId ;  /* 0x00000000000b79c3 */ /* 0x000ee20000008800 */
[----:B------:R-:W3:Y:S01]  /*0f40*/  LDCU UR21, c[0x0][0xb24] ;  /* 0x00016480ff1577ac */ /* 0x000ee20008000800 */
[----:B------:R-:W3:Y:S01]  /*0f50*/  LDCU UR42, c[0x0][0xb24] ;  /* 0x00016480ff2a77ac */ /* 0x000ee20008000800 */
[----:B-1----:R-:W-:-:S05]  /*0f60*/  I2FP.F32.U32 R3, UR7 ;  /* 0x0000000700037c45 */ /* 0x002fca0008201000 */
[----:B------:R-:W1:Y:S01]  /*0f70*/  S2UR UR36, SR_CTAID.Z ;  /* 0x00000000002479c3 */ /* 0x000e620000002700 */
[----:B------:R-:W1:Y:S01]  /*0f80*/  LDCU UR27, c[0x0][0xb30] ;  /* 0x00016600ff1b77ac */ /* 0x000e620008000800 */
[----:B--2---:R-:W-:Y:S01]  /*0f90*/  FMUL R3, R3, UR5 ;  /* 0x0000000503037c20 */ /* 0x004fe20008400000 */
[----:B------:R-:W-:Y:S01]  /*0fa0*/  UMOV UR16, UR7 ;  /* 0x0000000700107c82 */ /* 0x000fe20008000000 */
[----:B----4-:R-:W-:Y:S01]  /*0fb0*/  I2FP.F32.U32 R2, UR8 ;  /* 0x0000000800027c45 */ /* 0x010fe20008201000 */
[----:B------:R-:W-:-:S03]  /*0fc0*/  UMOV UR20, UR8 ;  /* 0x0000000800147c82 */ /* 0x000fc60008000000 */
[----:B------:R-:W2:Y:S01]  /*0fd0*/  F2I.U32.TRUNC.NTZ R3, R3 ;  /* 0x0000000300037305 */ /* 0x000ea2000020f000 */
[----:B---3--:R-:W-:Y:S01]  /*0fe0*/  UISETP.GE.AND UP2, UPT, UR21, 0x1, UPT ;  /* 0x000000011500788c */ /* 0x008fe2000bf46270 */
[----:B------:R-:W-:Y:S01]  /*0ff0*/  FMUL R2, R2, UR4 ;  /* 0x0000000402027c20 */ /* 0x000fe20008400000 */
[----:B------:R-:W-:-:S05]  /*1000*/  USHF.L.U32 UR28, UR11, 0xb, URZ ;  /* 0x0000000b0b1c7899 */ /* 0x000fca00080006ff */
[----:B------:R-:W3:Y:S01]  /*1010*/  F2I.U32.TRUNC.NTZ R2, R2 ;  /* 0x0000000200027305 */ /* 0x000ee2000020f000 */
[----:B--2---:R-:W-:Y:S02]  /*1020*/  R2UR UR4, R3 ;  /* 0x00000000030472ca */ /* 0x004fe400000e0000 */
[----:B---3--:R-:W-:Y:S02]  /*1030*/  R2UR UR6, R2 ;  /* 0x00000000020672ca */ /* 0x008fe400000e0000 */
[----:B------:R-:W-:-:S09]  /*1040*/  PRMT R2, RZ, 0x7610, R2 ;  /* 0x00007610ff027816 */ /* 0x000fd20000000002 */
[----:B------:R-:W-:-:S04]  /*1050*/  UIADD3 UR5, UPT, UPT, -UR4, URZ, URZ ;  /* 0x000000ff04057290 */ /* 0x000fc8000fffe1ff */
[----:B------:R-:W-:Y:S02]  /*1060*/  UIMAD UR5, UR9, UR5, UR7 ;  /* 0x00000005090572a4 */ /* 0x000fe4000f8e0207 */
[----:B------:R-:W-:-:S04]  /*1070*/  UIADD3 UR4, UPT, UPT, -UR6, URZ, URZ ;  /* 0x000000ff06047290 */ /* 0x000fc8000fffe1ff */
[----:B------:R-:W-:Y:S01]  /*1080*/  IMAD.U32 R48, RZ, RZ, UR5 ;  /* 0x00000005ff307e24 */ /* 0x000fe2000f8e00ff */
[----:B------:R-:W-:-:S06]  /*1090*/  UIMAD UR4, UR10, UR4, UR8 ;  /* 0x000000040a0472a4 */ /* 0x000fcc000f8e0208 */
[----:B------:R-:W-:Y:S01]  /*10a0*/  IMAD.U32 R47, RZ, RZ, UR4 ;  /* 0x00000004ff2f7e24 */ /* 0x000fe2000f8e00ff */
[----:B-1----:R-:W-:Y:S06]  /*10b0*/  BRA.U UP4, `(.L_x_17) ;  /* 0x00000001042c7547 */ /* 0x002fec000b800000 */
[----:B------:R-:W-:Y:S02]  /*10c0*/  R2UR UR5, R47 ;  /* 0x000000002f0572ca */ /* 0x000fe400000e0000 */
[----:B------:R-:W-:-:S11]  /*10d0*/  R2UR UR4, R48 ;  /* 0x00000000300472ca */ /* 0x000fd600000e0000 */
[----:B------:R-:W-:Y:S02]  /*10e0*/  UISETP.NE.AND UP0, UPT, UR5, URZ, UPT ;  /* 0x000000ff0500728c */ /* 0x000fe4000bf05270 */
[----:B------:R-:W-:Y:S02]  /*10f0*/  UISETP.NE.AND UP1, UPT, UR5, 0x1, UPT ;  /* 0x000000010500788c */ /* 0x000fe4000bf25270 */
[----:B------:R-:W-:-:S04]  /*1100*/  UISETP.EQ.OR UP0, UPT, UR4, URZ, !UP0 ;  /* 0x000000ff0400728c */ /* 0x000fc8000c702670 */
[----:B------:R-:W-:Y:S02]  /*1110*/  USEL UR5, URZ, 0x1, !UP0 ;  /* 0x00000001ff057887 */ /* 0x000fe4000c000000 */
[----:B------:R-:W-:Y:S02]  /*1120*/  UISETP.NE.AND UP0, UPT, UR4, URZ, UPT ;  /* 0x000000ff0400728c */ /* 0x000fe4000bf05270 */
[----:B------:R-:W-:-:S04]  /*1130*/  USEL UR4, URZ, 0x2, UP1 ;  /* 0x00000002ff047887 */ /* 0x000fc80008800000 */
[----:B------:R-:W-:-:S04]  /*1140*/  USEL UR4, UR4, 0x2, UP0 ;  /* 0x0000000204047887 */ /* 0x000fc80008000000 */
[----:B------:R-:W-:-:S06]  /*1150*/  UIADD3 UR4, UPT, UPT, UR5, UR4, URZ ;  /* 0x0000000405047290 */ /* 0x000fcc000fffe0ff */
[----:B------:R-:W-:Y:S02]  /*1160*/  IMAD.U32 R2, RZ, RZ, UR4 ;  /* 0x00000004ff027e24 */ /* 0x000fe4000f8e00ff */
.L_x_17:
[----:B------:R-:W-:Y:S05]  /*1170*/  BRA.U !UP2, `(.L_x_18) ;  /* 0x000000010ad47547 */ /* 0x000fea000b800000 */
[----:B------:R-:W1:Y:S01]  /*1180*/  LDCU.128 UR12, c[0x0][0xb10] ;  /* 0x00016200ff0c77ac */ /* 0x000e620008000c00 */
[----:B------:R-:W2:Y:S01]  /*1190*/  LDCU UR6, c[0x0][0x370] ;  /* 0x00006e00ff0677ac */ /* 0x000ea20008000800 */
[----:B------:R-:W3:Y:S01]  /*11a0*/  LDCU UR5, c[0x0][0x374] ;  /* 0x00006e80ff0577ac */ /* 0x000ee20008000800 */
[----:B------:R-:W4:Y:S01]  /*11b0*/  LDCU UR26, c[0x0][0xb0c] ;  /* 0x00016180ff1a77ac */ /* 0x000f220008000800 */
[----:B------:R-:W4:Y:S01]  /*11c0*/  LDCU UR4, c[0x0][0xb20] ;  /* 0x00016400ff0477ac */ /* 0x000f220008000800 */
[----:B------:R-:W4:Y:S01]  /*11d0*/  LDCU.64 UR8, c[0x0][0xb28] ;  /* 0x00016500ff0877ac */ /* 0x000f220008000a00 */
[----:B-1----:R-:W-:Y:S02]  /*11e0*/  UISETP.NE.AND UP0, UPT, UR14, 0x1, UPT ;  /* 0x000000010e00788c */ /* 0x002fe4000bf05270 */
[----:B---3--:R-:W-:Y:S02]  /*11f0*/  UIMAD.WIDE.U32 UR10, UR5, UR15, URZ ;  /* 0x0000000f050a72a5 */ /* 0x008fe4000f8e00ff */
[----:B--2---:R-:W-:-:S02]  /*1200*/  UIMAD.WIDE.U32 UR22, UR6, UR12, URZ ;  /* 0x0000000c061672a5 */ /* 0x004fc4000f8e00ff */
[----:B----4-:R-:W-:Y:S02]  /*1210*/  UISETP.NE.AND UP1, UPT, UR26, 0x1, UPT ;  /* 0x000000011a00788c */ /* 0x010fe4000bf25270 */
[----:B------:R-:W-:Y:S01]  /*1220*/  UISETP.NE.AND UP2, UPT, UR21, 0x1, UPT ;  /* 0x000000011500788c */ /* 0x000fe2000bf45270 */
[----:B------:R-:W-:Y:S02]  /*1230*/  UMOV UR10, UR11 ;  /* 0x0000000b000a7c82 */ /* 0x000fe40008000000 */
[----:B------:R-:W-:Y:S01]  /*1240*/  UMOV UR22, UR23 ;  /* 0x0000001700167c82 */ /* 0x000fe20008000000 */
[----:B------:R-:W-:Y:S02]  /*1250*/  @UP0 USHF.R.U32.HI UR5, URZ, UR4, UR10 ;  /* 0x00000004ff050299 */ /* 0x000fe4000801160a */
[----:B------:R-:W-:Y:S02]  /*1260*/  UIMAD.WIDE.U32 UR24, UR20, UR15, URZ ;  /* 0x0000000f141872a5 */ /* 0x000fe4000f8e00ff */
[----:B------:R-:W-:-:S02]  /*1270*/  UIMAD.WIDE.U32 UR10, UR5, UR8, URZ ;  /* 0x00000008050a72a5 */ /* 0x000fc4000f8e00ff */
[----:B------:R-:W-:Y:S02]  /*1280*/  @UP1 USHF.R.U32.HI UR6, URZ, UR13, UR22 ;  /* 0x0000000dff061299 */ /* 0x000fe40008011616 */
[----:B------:R-:W-:Y:S02]  /*1290*/  UIMAD.WIDE.U32 UR18, UR16, UR12, URZ ;  /* 0x0000000c101272a5 */ /* 0x000fe4000f8e00ff */
[----:B------:R-:W-:Y:S01]  /*12a0*/  UIMAD.WIDE.U32 UR22, UR6, UR8, URZ ;  /* 0x00000008061672a5 */ /* 0x000fe2000f8e00ff */
[----:B------:R-:W-:Y:S01]  /*12b0*/  UMOV UR24, UR25 ;  /* 0x0000001900187c82 */ /* 0x000fe20008000000 */
[----:B------:R-:W-:Y:S01]  /*12c0*/  UMOV UR10, UR11 ;  /* 0x0000000b000a7c82 */ /* 0x000fe20008000000 */
[----:B------:R-:W-:Y:S02]  /*12d0*/  USHF.R.U32.HI UR24, URZ, UR4, UR24 ;  /* 0x00000004ff187299 */ /* 0x000fe40008011618 */
[----:B------:R-:W-:Y:S02]  /*12e0*/  @UP2 USHF.R.U32.HI UR5, URZ, UR9, UR10 ;  /* 0x00000009ff052299 */ /* 0x000fe4000801160a */
[----:B------:R-:W-:Y:S01]  /*12f0*/  UMOV UR7, UR23 ;  /* 0x0000001700077c82 */ /* 0x000fe20008000000 */
[----:B------:R-:W-:Y:S01]  /*1300*/  UMOV UR18, UR19 ;  /* 0x0000001300127c82 */ /* 0x000fe20008000000 */
[----:B------:R-:W-:-:S02]  /*1310*/  @UP2 USHF.R.U32.HI UR6, URZ, UR9, UR7 ;  /* 0x00000009ff062299 */ /* 0x000fc40008011607 */
[----:B------:R-:W-:Y:S02]  /*1320*/  USHF.R.U32.HI UR18, URZ, UR13, UR18 ;  /* 0x0000000dff127299 */ /* 0x000fe40008011612 */
[----:B------:R-:W-:Y:S02]  /*1330*/  USEL UR4, UR20, UR24, !UP0 ;  /* 0x0000001814047287 */ /* 0x000fe4000c000000 */
[----:B------:R-:W-:Y:S02]  /*1340*/  UIMAD UR7, UR5, UR21, URZ ;  /* 0x00000015050772a4 */ /* 0x000fe4000f8e02ff */
[----:B------:R-:W-:Y:S02]  /*1350*/  USEL UR5, UR16, UR18, !UP1 ;  /* 0x0000001210057287 */ /* 0x000fe4000c800000 */
[----:B------:R-:W-:Y:S02]  /*1360*/  UIMAD UR12, UR6, UR21, URZ ;  /* 0x00000015060c72a4 */ /* 0x000fe4000f8e02ff */
[----:B------:R-:W-:-:S02]  /*1370*/  UISETP.GE.AND UP0, UPT, UR4, UR7, UPT ;  /* 0x000000070400728c */ /* 0x000fc4000bf06270 */
[----:B------:R-:W-:Y:S02]  /*1380*/  UIMAD.WIDE.U32 UR10, UR4, UR8, URZ ;  /* 0x00000008040a72a5 */ /* 0x000fe4000f8e00ff */
[----:B------:R-:W-:Y:S02]  /*1390*/  UISETP.GE.OR UP0, UPT, UR5, UR12, UP0 ;  /* 0x0000000c0500728c */ /* 0x000fe40008706670 */
[----:B------:R-:W-:Y:S02]  /*13a0*/  UIMAD.WIDE.U32 UR12, UR5, UR8, URZ ;  /* 0x00000008050c72a5 */ /* 0x000fe4000f8e00ff */
[----:B------:R-:W-:Y:S01]  /*13b0*/  UIADD3 UR10, UPT, UPT, -UR4, URZ, URZ ;  /* 0x000000ff040a7290 */ /* 0x000fe2000fffe1ff */
[----:B------:R-:W-:Y:S01]  /*13c0*/  UMOV UR8, UR11 ;  /* 0x0000000b00087c82 */ /* 0x000fe20008000000 */
[----:B------:R-:W-:Y:S02]  /*13d0*/  UIADD3 UR11, UPT, UPT, -UR5, URZ, URZ ;  /* 0x000000ff050b7290 */ /* 0x000fe4000fffe1ff */
[----:B------:R-:W-:-:S03]  /*13e0*/  USHF.R.U32.HI UR8, URZ, UR9, UR8 ;  /* 0x00000009ff087299 */ /* 0x000fc60008011608 */
[----:B------:R-:W-:Y:S01]  /*13f0*/  @!UP0 UMOV UR7, UR13 ;  /* 0x0000000d00078c82 */ /* 0x000fe20008000000 */
[----:B------:R-:W-:Y:S02]  /*1400*/  UIMAD UR20, UR14, UR10, UR20 ;  /* 0x0000000a0e1472a4 */ /* 0x000fe4000f8e0214 */
[----:B------:R-:W-:Y:S02]  /*1410*/  USEL UR8, UR4, UR8, !UP2 ;  /* 0x0000000804087287 */ /* 0x000fe4000d000000 */
[----:B------:R-:W-:Y:S02]  /*1420*/  @!UP0 USHF.R.U32.HI UR7, URZ, UR9, UR7 ;  /* 0x00000009ff078299 */ /* 0x000fe40008011607 */
[----:B------:R-:W-:Y:S02]  /*1430*/  UIADD3 UR9, UPT, UPT, -UR8, URZ, URZ ;  /* 0x000000ff08097290 */ /* 0x000fe4000fffe1ff */
[----:B------:R-:W-:Y:S02]  /*1440*/  @!UP0 USEL UR7, UR5, UR7, !UP2 ;  /* 0x0000000705078287 */ /* 0x000fe4000d000000 */
[----:B------:R-:W-:-:S02]  /*1450*/  UIMAD UR9, UR21, UR9, UR4 ;  /* 0x00000009150972a4 */ /* 0x000fc4000f8e0204 */
[----:B------:R-:W-:Y:S02]  /*1460*/  @!UP0 UIADD3 UR8, UPT, UPT, UR8, -UR7, URZ ;  /* 0x8000000708088290 */ /* 0x000fe4000fffe0ff */
[----:B------:R-:W-:Y:S02]  /*1470*/  @!UP0 UIMAD UR6, UR9, UR6, UR7 ;  /* 0x00000006090682a4 */ /* 0x000fe4000f8e0207 */
[----:B------:R-:W-:Y:S02]  /*1480*/  @!UP0 UIMAD UR4, UR8, UR21, UR5 ;  /* 0x00000015080482a4 */ /* 0x000fe4000f8e0205 */
[----:B------:R-:W-:Y:S02]  /*1490*/  UIMAD UR16, UR26, UR11, UR16 ;  /* 0x0000000b1a1072a4 */ /* 0x000fe4000f8e0210 */
[----:B------:R-:W-:Y:S01]  /*14a0*/  UIMAD UR20, UR4, UR14, UR20 ;  /* 0x0000000e041472a4 */ /* 0x000fe2000f8e0214 */
[----:B------:R-:W-:Y:S02]  /*14b0*/  @!UP0 UMOV UR5, UR6 ;  /* 0x0000000600058c82 */ /* 0x000fe40008000000 */
[----:B------:R-:W-:-:S12]  /*14c0*/  UIMAD UR16, UR5, UR26, UR16 ;  /* 0x0000001a051072a4 */ /* 0x000fd8000f8e0210 */
.L_x_18:
[----:B------:R-:W-:Y:S02]  /*14d0*/  UISETP.NE.AND UP1, UPT, UR27, 0x1, UPT ;  /* 0x000000011b00788c */ /* 0x000fe4000bf25270 */
[----:B------:R-:W-:Y:S02]  /*14e0*/  UISETP.NE.AND UP0, UPT, UR17, 0x2, UPT ;  /* 0x000000021100788c */ /* 0x000fe4000bf05270 */
[----:B------:R-:W-:-:S05]  /*14f0*/  ULOP3.LUT UR28, UR28, 0x800, URZ, 0xc0, !UPT ;  /* 0x000008001c1c7892 */ /* 0x000fca000f8ec0ff */
[----:B------:R-:W-:Y:S07]  /*1500*/  BRA.U UP1, `(.L_x_19) ;  /* 0x0000000101447547 */ /* 0x000fee000b800000 */
[----:B------:R-:W1:Y:S01]  /*1510*/  LDCU.128 UR8, c[0x0][0xb10] ;  /* 0x00016200ff0877ac */ /* 0x000e620008000c00 */
[----:B------:R-:W2:Y:S01]  /*1520*/  LDCU UR12, c[0x0][0xb0c] ;  /* 0x00016180ff0c77ac */ /* 0x000ea20008000800 */
[----:B------:R-:W3:Y:S01]  /*1530*/  LDCU UR13, c[0x0][0xb20] ;  /* 0x00016400ff0d77ac */ /* 0x000ee20008000800 */
[----:B-1----:R-:W-:Y:S02]  /*1540*/  UIMAD.WIDE.U32 UR6, UR16, UR8, URZ ;  /* 0x00000008100672a5 */ /* 0x002fe4000f8e00ff */
[----:B------:R-:W-:Y:S02]  /*1550*/  UIMAD.WIDE.U32 UR4, UR20, UR11, URZ ;  /* 0x0000000b140472a5 */ /* 0x000fe4000f8e00ff */
[----:B--2---:R-:W-:Y:S02]  /*1560*/  UISETP.NE.AND UP2, UPT, UR12, 0x1, UPT ;  /* 0x000000010c00788c */ /* 0x004fe4000bf45270 */
[----:B------:R-:W-:Y:S01]  /*1570*/  UISETP.NE.AND UP1, UPT, UR10, 0x1, UPT ;  /* 0x000000010a00788c */ /* 0x000fe2000bf25270 */
[----:B------:R-:W-:-:S02]  /*1580*/  UMOV UR6, UR7 ;  /* 0x0000000700067c82 */ /* 0x000fc40008000000 */
[----:B------:R-:W-:Y:S01]  /*1590*/  UMOV UR4, UR5 ;  /* 0x0000000500047c82 */ /* 0x000fe20008000000 */
[----:B------:R-:W-:Y:S02]  /*15a0*/  USHF.R.U32.HI UR6, URZ, UR9, UR6 ;  /* 0x00000009ff067299 */ /* 0x000fe40008011606 */
[----:B---3--:R-:W-:Y:S02]  /*15b0*/  USHF.R.U32.HI UR4, URZ, UR13, UR4 ;  /* 0x0000000dff047299 */ /* 0x008fe40008011604 */
[----:B------:R-:W-:Y:S02]  /*15c0*/  USEL UR5, UR16, UR6, !UP2 ;  /* 0x0000000610057287 */ /* 0x000fe4000d000000 */
[----:B------:R-:W-:-:S04]  /*15d0*/  USEL UR4, UR20, UR4, !UP1 ;  /* 0x0000000414047287 */ /* 0x000fc8000c800000 */
[----:B------:R-:W-:Y:S02]  /*15e0*/  UIADD3 UR6, UPT, UPT, UR5, -UR4, URZ ;  /* 0x8000000405067290 */ /* 0x000fe4000fffe0ff */
[----:B------:R-:W-:Y:S02]  /*15f0*/  UIADD3 UR4, UPT, UPT, -UR5, UR4, URZ ;  /* 0x0000000405047290 */ /* 0x000fe4000fffe1ff */
[----:B------:R-:W-:Y:S02]  /*1600*/  UIMAD UR20, UR6, UR10, UR20 ;  /* 0x0000000a061472a4 */ /* 0x000fe4000f8e0214 */
[----:B------:R-:W-:-:S12]  /*1610*/  UIMAD UR16, UR4, UR12, UR16 ;  /* 0x0000000c041072a4 */ /* 0x000fd8000f8e0210 */
.L_x_19:
[----:B------:R-:W-:Y:S05]  /*1620*/  BRA.U !UP5, `(.L_x_20) ;  /* 0x000000010d0c7547 */ /* 0x000fea000b800000 */
[----:B------:R-:W-:Y:S01]  /*1630*/  UCGABAR_WAIT ;  /* 0x0000000000007dc7 */ /* 0x000fe20008000000 */
[----:B------:R-:W-:Y:S01]  /*1640*/  CCTL.IVALL ;  /* 0x00000000ff00798f */ /* 0x000fe20002000000 */
[----:B------:R-:W-:Y:S05]  /*1650*/  BRA `(.L_x_21) ;  /* 0x0000000000047947 */ /* 0x000fea0003800000 */
.L_x_20:
[----:B------:R-:W-:Y:S06]  /*1660*/  BAR.SYNC.DEFER_BLOCKING 0x0 ;  /* 0x0000000000007b1d */ /* 0x000fec0000010000 */
.L_x_21:
[----:B------:R-:W-:Y:S05]  /*1670*/  BRA.U UP0, `(.L_x_22) ;  /* 0x0000001100c47547 */ /* 0x000fea000b800000 */
[----:B------:R-:W1:Y:S01]  /*1680*/  LDCU UR6, c[0x0][0x38c] ;  /* 0x00007180ff0677ac */ /* 0x000e620008000800 */
[----:B------:R-:W2:Y:S01]  /*1690*/  S2UR UR8, SR_CgaCtaId ;  /* 0x00000000000879c3 */ /* 0x000ea20000008800 */
[----:B------:R-:W-:Y:S01]  /*16a0*/  PLOP3.LUT P1, PT, PT, PT, UP3, 0x80, 0x8 ;  /* 0x000000000008781c */ /* 0x000fe20003f2f038 */
[----:B------:R-:W-:Y:S01]  /*16b0*/  IMAD.MOV.U32 R12, RZ, RZ, 0x1 ;  /* 0x00000001ff0c7424 */ /* 0x000fe200078e00ff */
[----:B------:R-:W-:Y:S01]  /*16c0*/  UMOV UR7, 0x400 ;  /* 0x0000040000077882 */ /* 0x000fe20000000000 */
[----:B------:R-:W-:Y:S01]  /*16d0*/  UISETP.NE.AND UP1, UPT, UR17, URZ, UPT ;  /* 0x000000ff1100728c */ /* 0x000fe2000bf25270 */
[----:B------:R-:W-:Y:S02]  /*16e0*/  ISETP.EQ.OR P2, PT, R0, RZ, P3 ;  /* 0x000000ff0000720c */ /* 0x000fe40001f42670 */
[----:B------:R-:W-:Y:S02]  /*16f0*/  CS2R R10, SRZ ;  /* 0x00000000000a7805 */ /* 0x000fe4000001ff00 */
[----:B------:R-:W-:Y:S01]  /*1700*/  PLOP3.LUT P1, PT, P1, PT, PT, 0x8, 0x80 ;  /* 0x000000000080781c */ /* 0x000fe20000f2e170 */
[----:B------:R-:W-:Y:S01]  /*1710*/  IMAD.MOV.U32 R9, RZ, RZ, RZ ;  /* 0x000000ffff097224 */ /* 0x000fe200078e00ff */
[----:B------:R-:W3:Y:S01]  /*1720*/  LDCU UR40, c[0x0][0x370] ;  /* 0x00006e00ff2877ac */ /* 0x000ee20008000800 */
[----:B------:R-:W-:Y:S01]  /*1730*/  IMAD.MOV.U32 R8, RZ, RZ, 0x1 ;  /* 0x00000001ff087424 */ /* 0x000fe200078e00ff */
[----:B------:R-:W4:Y:S01]  /*1740*/  LDCU.64 UR26, c[0x0][0x348] ;  /* 0x00006900ff1a77ac */ /* 0x000f220008000a00 */
[----:B-1----:R-:W-:-:S02]  /*1750*/  UIADD3 UR5, UPT, UPT, UR6, 0x3f, URZ ;  /* 0x0000003f06057890 */ /* 0x002fc4000fffe0ff */
[----:B------:R-:W-:Y:S02]  /*1760*/  USHF.R.U32.HI UR45, URZ, 0x6, UR28 ;  /* 0x00000006ff2d7899 */ /* 0x000fe4000801161c */
[----:B------:R-:W-:Y:S02]  /*1770*/  USHF.R.S32.HI UR4, URZ, 0x1f, UR5 ;  /* 0x0000001fff047899 */ /* 0x000fe40008011405 */
[----:B------:R-:W-:Y:S02]  /*1780*/  UIADD3 UR46, UPT, UPT, UR6, 0x7e, URZ ;  /* 0x0000007e062e7890 */ /* 0x000fe4000fffe0ff */
[----:B------:R-:W-:Y:S02]  /*1790*/  ULEA.HI UR4, UR4, UR5, URZ, 0x6 ;  /* 0x0000000504047291 */ /* 0x000fe4000f8f30ff */
[----:B------:R-:W-:Y:S02]  /*17a0*/  UIADD3 UR5, UPT, UPT, UR6, -0x1, URZ ;  /* 0xffffffff06057890 */ /* 0x000fe4000fffe0ff */
[----:B------:R-:W-:-:S02]  /*17b0*/  USHF.R.S32.HI UR43, URZ, 0x6, UR4 ;  /* 0x00000006ff2b7899 */ /* 0x000fc40008011404 */
[----:B------:R-:W-:Y:S02]  /*17c0*/  UISETP.GE.U32.AND UP2, UPT, UR5, -0x7f, UPT ;  /* 0xffffff810500788c */ /* 0x000fe4000bf46070 */
[----:B------:R-:W-:Y:S02]  /*17d0*/  UISETP.LT.U32.AND UP0, UPT, UR43, 0x4, UPT ;  /* 0x000000042b00788c */ /* 0x000fe4000bf01070 */
[----:B--2---:R-:W-:Y:S02]  /*17e0*/  ULEA UR7, UR8, UR7, 0x18 ;  /* 0x0000000708077291 */ /* 0x004fe4000f8ec0ff */
[----:B------:R-:W-:Y:S02]  /*17f0*/  USEL UR41, UR43, 0x4, UP0 ;  /* 0x000000042b297887 */ /* 0x000fe40008000000 */
[----:B------:R-:W-:Y:S02]  /*1800*/  ULEA UR29, UR28, UR7, 0x1 ;  /* 0x000000071c1d7291 */ /* 0x000fe4000f8e08ff */
[----:B------:R-:W-:-:S02]  /*1810*/  UIADD3 UR21, UPT, UPT, UR41, -0x1, URZ ;  /* 0xffffffff29157890 */ /* 0x000fc4000fffe0ff */
[----:B------:R-:W-:Y:S01]  /*1820*/  @UP2 UIADD3 UR21, UPT, UPT, UR41, URZ, URZ ;  /* 0x000000ff29152290 */ /* 0x000fe2000fffe0ff */
[----:B------:R-:W1:Y:S01]  /*1830*/  LDCU UR39, c[0x0][0x374] ;  /* 0x00006e80ff2777ac */ /* 0x000e620008000800 */
[----:B------:R-:W-:Y:S02]  /*1840*/  USEL UR24, UR48, 0x2, UP1 ;  /* 0x0000000230187887 */ /* 0x000fe40008800000 */
[----:B------:R-:W-:Y:S02]  /*1850*/  UIADD3 UR29, UPT, UPT, UR29, 0x4400, URZ ;  /* 0x000044001d1d7890 */ /* 0x000fe4000fffe0ff */
[----:B------:R-:W-:Y:S02]  /*1860*/  UIADD3 UR44, UPT, UPT, UR43, -UR41, URZ ;  /* 0x800000292b2c7290 */ /* 0x000fe4000fffe0ff */
[----:B------:R-:W-:Y:S01]  /*1870*/  UIADD3 UR21, UPT, UPT, UR21, 0x1, URZ ;  /* 0x0000000115157890 */ /* 0x000fe2000fffe0ff */
[----:B---34-:R-:W-:-:S11]  /*1880*/  UMOV UR5, URZ ;  /* 0x000000ff00057c82 */ /* 0x018fd60008000000 */
.L_x_42:
[----:B------:R-:W2:Y:S02]  /*1890*/  S2UR UR4, SR_CgaCtaId ;  /* 0x00000000000479c3 */ /* 0x000ea40000008800 */
[----:B--2---:R-:W-:-:S09]  /*18a0*/  UISETP.NE.AND UP0, UPT, UR4, URZ, UPT ;  /* 0x000000ff0400728c */ /* 0x004fd2000bf05270 */
[----:B------:R-:W-:Y:S05]  /*18b0*/  BRA.U UP0, `(.L_x_23) ;  /* 0x0000000100287547 */ /* 0x000fea000b800000 */
[----:B------:R-:W-:Y:S02]  /*18c0*/  LEA R0, R9, UR7, 0x3 ;  /* 0x0000000709007c11 */ /* 0x000fe4000f8e18ff */
[----:B------:R-:W-:-:S04]  /*18d0*/  SHF.L.U32 R2, R8, 0x1f, RZ ;  /* 0x0000001f08027819 */ /* 0x000fc800000006ff */
[----:B------:R-:W2:Y:S02]  /*18e0*/  SYNCS.PHASECHK.TRANS64.TRYWAIT P0, [R0+URZ+0x100], R2 ;  /* 0x00010002000075a7 */ /* 0x000ea400080011ff */
[----:B--2---:R-:W-:Y:S05]  /*18f0*/  @!P0 BRA `(.L_x_24) ;  /* 0x0000006c00308947 */ /* 0x004fea0003800000 */
.L_x_138:
[----:B------:R-:W-:Y:S01]  /*1900*/  VIADD R9, R9, 0x1 ;  /* 0x0000000109097836 */ /* 0x000fe20000000000 */
[----:B------:R2:W-:Y:S04]  /*1910*/  SYNCS.ARRIVE.TRANS64.A1T0 RZ, [R0+URZ+0xf0], RZ ;  /* 0x0000f0ff00ff79a7 */ /* 0x0005e800081000ff */
[----:B------:R-:W-:-:S04]  /*1920*/  ISETP.NE.AND P0, PT, R9, 0x2, PT ;  /* 0x000000020900780c */ /* 0x000fc80003f05270 */
[----:B------:R-:W-:Y:S02]  /*1930*/  SEL R9, R9, RZ, P0 ;  /* 0x000000ff09097207 */ /* 0x000fe40000000000 */
[----:B--2---:R-:W-:-:S04]  /*1940*/  SEL R0, RZ, 0x1, P0 ;  /* 0x00000001ff007807 */ /* 0x004fc80000000000 */
[----:B------:R-:W-:-:S07]  /*1950*/  LOP3.LUT R8, R8, R0, RZ, 0x3c, !PT ;  /* 0x0000000008087212 */ /* 0x000fce00078e3cff */
.L_x_23:
[----:B------:R-:W-:Y:S01]  /*1960*/  ULEA UR4, UR5, UR7, 0x3 ;  /* 0x0000000705047291 */ /* 0x000fe2000f8e18ff */
[----:B------:R-:W-:Y:S01]  /*1970*/  SHF.L.U32 R0, R12, 0x1f, RZ ;  /* 0x0000001f0c007819 */ /* 0x000fe200000006ff */
[----:B------:R-:W-:Y:S02]  /*1980*/  UISETP.GE.U32.AND UP0, UPT, UR46, 0x7f, UPT ;  /* 0x0000007f2e00788c */ /* 0x000fe4000bf06070 */
[----:B------:R-:W-:Y:S02]  /*1990*/  USHF.L.U32 UR11, UR20, 0x7, URZ ;  /* 0x00000007140b7899 */ /* 0x000fe400080006ff */
[----:B------:R-:W-:Y:S01]  /*19a0*/  ULEA UR35, UR16, UR45, 0x6 ;  /* 0x0000002d10237291 */ /* 0x000fe2000f8e30ff */
[----:B------:R-:W-:Y:S02]  /*19b0*/  UMOV UR13, URZ ;  /* 0x000000ff000d7c82 */ /* 0x000fe40008000000 */
[----:B------:R2:W3:Y:S02]  /*19c0*/  SYNCS.PHASECHK.TRANS64.TRYWAIT P0, [UR4+0x20], R0 ;  /* 0x00002000ff0075a7 */ /* 0x0004e40008001104 */
[----:B------:R-:W-:Y:S07]  /*19d0*/  BRA.U !UP0, `(.L_x_25) ;  /* 0x0000000108c07547 */ /* 0x000fee000b800000 */
[----:B------:R-:W-:Y:S01]  /*19e0*/  UMOV UR6, URZ ;  /* 0x000000ff00067c82 */ /* 0x000fe20008000000 */
[----:B------:R-:W-:-:S05]  /*19f0*/  UMOV UR4, UR5 ;  /* 0x0000000500047c82 */ /* 0x000fca0008000000 */
.L_x_31:
[----:B------:R-:W-:Y:S01]  /*1a00*/  ULEA UR33, UR4, UR7, 0x3 ;  /* 0x0000000704217291 */ /* 0x000fe2000f8e18ff */
[----:B---3--:R-:W-:Y:S01]  /*1a10*/  @!P3 MOV R2, 0x6000 ;  /* 0x000060000002b802 */ /* 0x008fe20000000f00 */
[----:B-1-3--:R-:W-:Y:S10]  /*1a20*/  @P0 BRA `(.L_x_26) ;  /* 0x00000000000c0947 */ /* 0x00aff40003800000 */
[----:B------:R-:W-:-:S04]  /*1a30*/  SHF.L.U32 R3, R12, 0x1f, RZ ;  /* 0x0000001f0c037819 */ /* 0x000fc800000006ff */
[----:B------:R-:W3:Y:S02]  /*1a40*/  SYNCS.PHASECHK.TRANS64.TRYWAIT P0, [UR33+0x20], R3 ;  /* 0x00002003ff0075a7 */ /* 0x000ee40008001121 */
[----:B---3--:R-:W-:Y:S05]  /*1a50*/  @!P0 BRA `(.L_x_27) ;  /* 0x0000006800ec8947 */ /* 0x008fea0003800000 */
.L_x_26:
[----:B------:R3:W-:Y:S01]  /*1a60*/  @!P3 SYNCS.ARRIVE.TRANS64 RZ, [UR33], R2 ;  /* 0x00000002ffffb9a7 */ /* 0x0007e20008000021 */
[----:B------:R-:W-:-:S04]  /*1a70*/  ULOP3.LUT UR5, UR24, 0x2, URZ, 0xfc, !UPT ;  /* 0x0000000218057892 */ /* 0x000fc8000f8efcff */
[----:B------:R-:W-:-:S09]  /*1a80*/  UISETP.NE.AND UP0, UPT, UR5, 0x2, UPT ;  /* 0x000000020500788c */ /* 0x000fd2000bf05270 */
[----:B------:R-:W-:Y:S05]  /*1a90*/  BRA.U UP0, `(.L_x_28) ;  /* 0x0000000100047547 */ /* 0x000fea000b800000 */
[----:B-1----:R-:W-:Y:S05]  /*1aa0*/  BPT.TRAP 0x1 ;  /* 0x000000040000795c */ /* 0x002fea0000300000 */
.L_x_28:
[----:B------:R-:W-:Y:S04]  /*1ab0*/  BSSY.RECONVERGENT B0, `(.L_x_29) ;  /* 0x0000003000007945 */ /* 0x000fe80003800200 */
[----:B------:R-:W-:Y:S05]  /*1ac0*/  @P2 BRA `(.L_x_30) ;  /* 0x0000000000042947 */ /* 0x000fea0003800000 */
[----:B-1----:R-:W-:Y:S05]  /*1ad0*/  BPT.TRAP 0x1 ;  /* 0x000000040000795c */ /* 0x002fea0000300000 */
.L_x_30:
[----:B-1----:R-:W-:Y:S05]  /*1ae0*/  BSYNC.RECONVERGENT B0 ;  /* 0x0000000000007941 */ /* 0x002fea0003800200 */
.L_x_29:
[----:B------:R-:W-:Y:S02]  /*1af0*/  UIADD3 UR5, UPT, UPT, UR4, 0x1, URZ ;  /* 0x0000000104057890 */ /* 0x000fe4000fffe0ff */
[----:B------:R-:W-:Y:S02]  /*1b00*/  UIADD3 UR16, UP1, UPT, UR26, 0x80, URZ ;  /* 0x000000801a107890 */ /* 0x000fe4000ff3e0ff */
[----:B------:R-:W-:Y:S02]  /*1b10*/  UISETP.NE.AND UP0, UPT, UR5, 0x4, UPT ;  /* 0x000000040500788c */ /* 0x000fe4000bf05270 */
[----:B------:R-:W-:Y:S02]  /*1b20*/  USHF.L.U32 UR34, UR6, 0x6, URZ ;  /* 0x0000000606227899 */ /* 0x000fe400080006ff */
[----:B------:R-:W-:Y:S02]  /*1b30*/  USEL UR9, URZ, 0x1, UP0 ;  /* 0x00000001ff097887 */ /* 0x000fe40008000000 */
[----:B------:R-:W-:-:S02]  /*1b40*/  USEL UR5, UR5, URZ, UP0 ;  /* 0x000000ff05057287 */ /* 0x000fc40008000000 */
[----:B------:R-:W-:Y:S02]  /*1b50*/  UIADD3 UR14, UP0, UPT, UR26, 0x180, URZ ;  /* 0x000001801a0e7890 */ /* 0x000fe4000ff1e0ff */
[----:B------:R-:W-:Y:S01]  /*1b60*/  ULEA UR8, UR5, UR7, 0x3 ;  /* 0x0000000705087291 */ /* 0x000fe2000f8e18ff */
[----:B------:R-:W-:Y:S01]  /*1b70*/  LOP3.LUT R12, R12, UR9, RZ, 0x3c, !PT ;  /* 0x000000090c0c7c12 */ /* 0x000fe2000f8e3cff */
[----:B------:R-:W-:Y:S02]  /*1b80*/  ULEA UR9, UR4, UR28, 0xc ;  /* 0x0000001c04097291 */ /* 0x000fe4000f8e60ff */
[----:B------:R-:W-:Y:S01]  /*1b90*/  UIADD3.X UR17, UPT, UPT, URZ, UR27, URZ, UP1, !UPT ;  /* 0x0000001bff117290 */ /* 0x000fe20008ffe4ff */
[----:B--2---:R-:W-:Y:S01]  /*1ba0*/  SHF.L.U32 R0, R12, 0x1f, RZ ;  /* 0x0000001f0c007819 */ /* 0x004fe200000006ff */
[----:B------:R-:W-:Y:S02]  /*1bb0*/  ULEA UR9, UR9, UR7, 0x1 ;  /* 0x0000000709097291 */ /* 0x000fe4000f8e08ff */
[----:B------:R-:W-:Y:S01]  /*1bc0*/  UIADD3.X UR15, UPT, UPT, URZ, UR27, URZ, UP0, !UPT ;  /* 0x0000001bff0f7290 */ /* 0x000fe200087fe4ff */
[----:B------:R4:W1:Y:S01]  /*1bd0*/  SYNCS.PHASECHK.TRANS64.TRYWAIT P0, [UR8+0x20], R0 ;  /* 0x00002000ff0075a7 */ /* 0x0008620008001108 */
[----:B------:R-:W-:-:S02]  /*1be0*/  ULEA UR8, UR4, UR7, 0xe ;  /* 0x0000000704087291 */ /* 0x000fc4000f8e70ff */
[----:B------:R-:W-:Y:S02]  /*1bf0*/  UIADD3 UR32, UPT, UPT, UR9, 0x4400, URZ ;  /* 0x0000440009207890 */ /* 0x000fe4000fffe0ff */
[----:B------:R-:W-:Y:S01]  /*1c00*/  UIADD3 UR8, UPT, UPT, UR8, 0xc400, URZ ;  /* 0x0000c40008087890 */ /* 0x000fe2000fffe0ff */
[----:B------:R-:W-:Y:S01]  /*1c10*/  UMOV UR13, 0x30000 ;  /* 0x00030000000d7882 */ /* 0x000fe20000000000 */
[----:B------:R-:W-:Y:S01]  /*1c20*/  UMOV UR18, 0x0 ;  /* 0x0000000000127882 */ /* 0x000fe20000000000 */
[----:B------:R-:W-:Y:S01]  /*1c30*/  UMOV UR19, 0x10000000 ;  /* 0x1000000000137882 */ /* 0x000fe20000000000 */
[----:B------:R-:W-:Y:S01]  /*1c40*/  UMOV UR12, UR36 ;  /* 0x00000024000c7c82 */ /* 0x000fe20008000000 */
[----:B------:R-:W-:Y:S01]  /*1c50*/  UMOV UR9, UR33 ;  /* 0x0000002100097c82 */ /* 0x000fe20008000000 */
[----:B------:R-:W-:Y:S01]  /*1c60*/  UMOV UR10, UR34 ;  /* 0x00000022000a7c82 */ /* 0x000fe20008000000 */
[----:B------:R2:W-:Y:S01]  /*1c70*/  UTMALDG.3D.MULTICAST [UR32], [UR16], UR13, desc[UR18] ;  /* 0x00001220100073b4 */ /* 0x0005e2000801180d */
[----:B------:R-:W-:Y:S01]  /*1c80*/  UIADD3 UR6, UPT, UPT, UR6, 0x1, URZ ;  /* 0x0000000106067890 */ /* 0x000fe2000fffe0ff */
[----:B------:R-:W-:-:S03]  /*1c90*/  UMOV UR4, UR5 ;  /* 0x0000000500047c82 */ /* 0x000fc60008000000 */
[----:B------:R-:W-:Y:S01]  /*1ca0*/  UISETP.NE.AND UP0, UPT, UR6, UR21, UPT ;  /* 0x000000150600728c */ /* 0x000fe2000bf05270 */
[----:B------:R4:W-:Y:S01]  /*1cb0*/  UTMALDG.3D [UR8], [UR14], desc[UR18] ;  /* 0x000012080e0075b4 */ /* 0x0009e20008011000 */
[----:B--2---:R-:W-:-:S07]  /*1cc0*/  UMOV UR13, UR21 ;  /* 0x00000015000d7c82 */ /* 0x004fce0008000000 */
[----:B----4-:R-:W-:Y:S05]  /*1cd0*/  BRA.U UP0, `(.L_x_31) ;  /* 0xfffffffd00487547 */ /* 0x010fea000b83ffff */
.L_x_25:
[----:B------:R-:W-:Y:S01]  /*1ce0*/  ULEA UR4, UR5, UR7, 0x3 ;  /* 0x0000000705047291 */ /* 0x000fe2000f8e18ff */
[----:B--2---:R-:W-:Y:S01]  /*1cf0*/  SHF.L.U32 R0, R12, 0x1f, RZ ;  /* 0x0000001f0c007819 */ /* 0x004fe200000006ff */
[----:B------:R-:W-:Y:S01]  /*1d00*/  @!P1 SYNCS.ARRIVE.TRANS64.A1T0 RZ, [UR7+0x88], RZ ;  /* 0x000088ffffff99a7 */ /* 0x000fe20008100007 */
[----:B------:R-:W-:-:S06]  /*1d10*/  UISETP.GT.AND UP0, UPT, UR43, UR41, UPT ;  /* 0x000000292b00728c */ /* 0x000fcc000bf04270 */
[----:B-1-3--:R1:W2:Y:S03]  /*1d20*/  SYNCS.PHASECHK.TRANS64.TRYWAIT P0, [UR4+0x20], R0 ;  /* 0x00002000ff0075a7 */ /* 0x00a2a60008001104 */
[----:B------:R-:W-:Y:S05]  /*1d30*/  BRA.U !UP0, `(.L_x_32) ;  /* 0x0000000108bc7547 */ /* 0x000fea000b800000 */
[----:B------:R-:W-:Y:S01]  /*1d40*/  UIADD3 UR25, UPT, UPT, UR44, UR13, URZ ;  /* 0x0000000d2c197290 */ /* 0x000fe2000fffe0ff */
[----:B------:R-:W-:-:S11]  /*1d50*/  UMOV UR4, UR5 ;  /* 0x0000000500047c82 */ /* 0x000fd60008000000 */
.L_x_38:
[----:B------:R-:W-:Y:S01]  /*1d60*/  ULEA UR17, UR4, UR7, 0x3 ;  /* 0x0000000704117291 */ /* 0x000fe2000f8e18ff */
[----:B--2---:R-:W-:Y:S01]  /*1d70*/  @!P3 MOV R2, 0x6000 ;  /* 0x000060000002b802 */ /* 0x004fe20000000f00 */
[----:B--2-4-:R-:W-:Y:S10]  /*1d80*/  @P0 BRA `(.L_x_33) ;  /* 0x00000000000c0947 */ /* 0x014ff40003800000 */
[----:B------:R-:W-:-:S04]  /*1d90*/  SHF.L.U32 R3, R12, 0x1f, RZ ;  /* 0x0000001f0c037819 */ /* 0x000fc800000006ff */
[----:B------:R-:W2:Y:S02]  /*1da0*/  SYNCS.PHASECHK.TRANS64.TRYWAIT P0, [UR17+0x20], R3 ;  /* 0x00002003ff0075a7 */ /* 0x000ea40008001111 */
[----:B--2---:R-:W-:Y:S05]  /*1db0*/  @!P0 BRA `(.L_x_34) ;  /* 0x00000068002c8947 */ /* 0x004fea0003800000 */
.L_x_33:
[----:B------:R2:W-:Y:S01]  /*1dc0*/  @!P3 SYNCS.ARRIVE.TRANS64 RZ, [UR17], R2 ;  /* 0x00000002ffffb9a7 */ /* 0x0005e20008000011 */
[----:B------:R-:W-:-:S04]  /*1dd0*/  ULOP3.LUT UR5, UR24, 0x2, URZ, 0xfc, !UPT ;  /* 0x0000000218057892 */ /* 0x000fc8000f8efcff */
[----:B------:R-:W-:-:S09]  /*1de0*/  UISETP.NE.AND UP0, UPT, UR5, 0x2, UPT ;  /* 0x000000020500788c */ /* 0x000fd2000bf05270 */
[----:B------:R-:W-:Y:S05]  /*1df0*/  BRA.U UP0, `(.L_x_35) ;  /* 0x0000000100047547 */ /* 0x000fea000b800000 */
[----:B------:R-:W-:Y:S05]  /*1e00*/  BPT.TRAP 0x1 ;  /* 0x000000040000795c */ /* 0x000fea0000300000 */
.L_x_35:
[----:B------:R-:W-:Y:S04]  /*1e10*/  BSSY.RECONVERGENT B0, `(.L_x_36) ;  /* 0x0000003000007945 */ /* 0x000fe80003800200 */
[----:B------:R-:W-:Y:S05]  /*1e20*/  @P2 BRA `(.L_x_37) ;  /* 0x0000000000042947 */ /* 0x000fea0003800000 */
[----:B------:R-:W-:Y:S05]  /*1e30*/  BPT.TRAP 0x1 ;  /* 0x000000040000795c */ /* 0x000fea0000300000 */
.L_x_37:
[----:B------:R-:W-:Y:S05]  /*1e40*/  BSYNC.RECONVERGENT B0 ;  /* 0x0000000000007941 */ /* 0x000fea0003800200 */
.L_x_36:
[----:B------:R-:W-:Y:S02]  /*1e50*/  UIADD3 UR5, UPT, UPT, UR4, 0x1, URZ ;  /* 0x0000000104057890 */ /* 0x000fe4000fffe0ff */
[----:B------:R-:W-:Y:S02]  /*1e60*/  UIADD3 UR14, UP1, UPT, UR26, 0x80, URZ ;  /* 0x000000801a0e7890 */ /* 0x000fe4000ff3e0ff */
[----:B------:R-:W-:Y:S02]  /*1e70*/  UISETP.NE.AND UP0, UPT, UR5, 0x4, UPT ;  /* 0x000000040500788c */ /* 0x000fe4000bf05270 */
[----:B------:R-:W-:Y:S02]  /*1e80*/  USHF.L.U32 UR18, UR13, 0x6, URZ ;  /* 0x000000060d127899 */ /* 0x000fe400080006ff */
[----:B------:R-:W-:Y:S02]  /*1e90*/  USEL UR8, URZ, 0x1, UP0 ;  /* 0x00000001ff087887 */ /* 0x000fe40008000000 */
[----:B------:R-:W-:-:S02]  /*1ea0*/  USEL UR5, UR5, URZ, UP0 ;  /* 0x000000ff05057287 */ /* 0x000fc40008000000 */
[----:B------:R-:W-:Y:S02]  /*1eb0*/  UIADD3 UR22, UP0, UPT, UR26, 0x180, URZ ;  /* 0x000001801a167890 */ /* 0x000fe4000ff1e0ff */
[----:B------:R-:W-:Y:S01]  /*1ec0*/  LOP3.LUT R12, R12, UR8, RZ, 0x3c, !PT ;  /* 0x000000080c0c7c12 */ /* 0x000fe2000f8e3cff */
[----:B------:R-:W-:Y:S02]  /*1ed0*/  ULEA UR6, UR5, UR7, 0x3 ;  /* 0x0000000705067291 */ /* 0x000fe4000f8e18ff */
[----:B------:R-:W-:Y:S01]  /*1ee0*/  ULEA UR8, UR4, UR7, 0xe ;  /* 0x0000000704087291 */ /* 0x000fe2000f8e70ff */
[----:B-1----:R-:W-:Y:S01]  /*1ef0*/  SHF.L.U32 R0, R12, 0x1f, RZ ;  /* 0x0000001f0c007819 */ /* 0x002fe200000006ff */
[----:B------:R-:W-:Y:S02]  /*1f00*/  ULEA UR16, UR4, UR29, 0xd ;  /* 0x0000001d04107291 */ /* 0x000fe4000f8e68ff */
[----:B------:R-:W-:Y:S02]  /*1f10*/  UIADD3.X UR15, UPT, UPT, URZ, UR27, URZ, UP1, !UPT ;  /* 0x0000001bff0f7290 */ /* 0x000fe40008ffe4ff */
[----:B------:R-:W-:Y:S01]  /*1f20*/  UIADD3 UR8, UPT, UPT, UR8, 0xc400, URZ ;  /* 0x0000c40008087890 */ /* 0x000fe2000fffe0ff */
[----:B------:R3:W4:Y:S01]  /*1f30*/  SYNCS.PHASECHK.TRANS64.TRYWAIT P0, [UR6+0x20], R0 ;  /* 0x00002000ff0075a7 */ /* 0x0007220008001106 */
[----:B------:R-:W-:Y:S01]  /*1f40*/  UIADD3.X UR23, UPT, UPT, URZ, UR27, URZ, UP0, !UPT ;  /* 0x0000001bff177290 */ /* 0x000fe200087fe4ff */
[----:B------:R-:W-:Y:S01]  /*1f50*/  UMOV UR6, 0x30000 ;  /* 0x0003000000067882 */ /* 0x000fe20000000000 */
[----:B------:R-:W-:Y:S01]  /*1f60*/  UMOV UR30, 0x0 ;  /* 0x00000000001e7882 */ /* 0x000fe20000000000 */
[----:B------:R-:W-:Y:S01]  /*1f70*/  UMOV UR31, 0x10000000 ;  /* 0x10000000001f7882 */ /* 0x000fe20000000000 */
[----:B------:R-:W-:Y:S01]  /*1f80*/  UMOV UR19, UR35 ;  /* 0x0000002300137c82 */ /* 0x000fe20008000000 */
[----:B------:R-:W-:Y:S01]  /*1f90*/  UMOV UR20, UR36 ;  /* 0x0000002400147c82 */ /* 0x000fe20008000000 */
[----:B------:R-:W-:Y:S01]  /*1fa0*/  UMOV UR12, UR36 ;  /* 0x00000024000c7c82 */ /* 0x000fe20008000000 */
[----:B------:R-:W-:Y:S01]  /*1fb0*/  UMOV UR9, UR17 ;  /* 0x0000001100097c82 */ /* 0x000fe20008000000 */
[----:B------:R-:W-:Y:S01]  /*1fc0*/  UMOV UR10, UR18 ;  /* 0x00000012000a7c82 */ /* 0x000fe20008000000 */
[----:B------:R3:W-:Y:S01]  /*1fd0*/  UTMALDG.3D.MULTICAST [UR16], [UR14], UR6, desc[UR30] ;  /* 0x00001e100e0073b4 */ /* 0x0007e20008011806 */
[----:B------:R-:W-:Y:S01]  /*1fe0*/  UIADD3 UR13, UPT, UPT, UR13, 0x1, URZ ;  /* 0x000000010d0d7890 */ /* 0x000fe2000fffe0ff */
[----:B------:R-:W-:-:S03]  /*1ff0*/  UMOV UR4, UR5 ;  /* 0x0000000500047c82 */ /* 0x000fc60008000000 */
[----:B------:R-:W-:Y:S01]  /*2000*/  UISETP.NE.AND UP0, UPT, UR13, UR25, UPT ;  /* 0x000000190d00728c */ /* 0x000fe2000bf05270 */
[----:B------:R3:W-:Y:S08]  /*2010*/  UTMALDG.3D [UR8], [UR22], desc[UR30] ;  /* 0x00001e08160075b4 */ /* 0x0007f00008011000 */
[----:B---3--:R-:W-:Y:S05]  /*2020*/  BRA.U UP0, `(.L_x_38) ;  /* 0xfffffffd004c7547 */ /* 0x008fea000b83ffff */
.L_x_32:
[C---:B------:R-:W-:Y:S01]  /*2030*/  LEA R3, R11.reuse, UR7, 0x3 ;  /* 0x000000070b037c11 */ /* 0x040fe2000f8e18ff */
[----:B------:R-:W-:Y:S01]  /*2040*/  NOP ;  /* 0x0000000000007918 */ /* 0x000fe20000000000 */
[----:B-1----:R-:W-:Y:S02]  /*2050*/  SHF.L.U32 R0, R10, 0x1f, RZ ;  /* 0x0000001f0a007819 */ /* 0x002fe400000006ff */
[----:B------:R-:W-:Y:S02]  /*2060*/  LEA R4, R11, UR7, 0x4 ;  /* 0x000000070b047c11 */ /* 0x000fe4000f8e20ff */
[----:B--2-4-:R-:W1:Y:S02]  /*2070*/  SYNCS.PHASECHK.TRANS64.TRYWAIT P0, [R3+URZ+0x90], R0 ;  /* 0x00009000030075a7 */ /* 0x014e6400080011ff */
[----:B-1----:R-:W-:Y:S05]  /*2080*/  @!P0 BRA `(.L_x_39) ;  /* 0x0000006400908947 */ /* 0x002fea0003800000 */
.L_x_141:
[----:B------:R-:W2:Y:S01]  /*2090*/  LDS.128 R4, [R4+0x120] ;  /* 0x0001200004047984 */ /* 0x000ea20000000c00 */
[----:B------:R-:W-:Y:S01]  /*20a0*/  UISETP.GE.AND UP0, UPT, UR42, 0x1, UPT ;  /* 0x000000012a00788c */ /* 0x000fe2000bf06270 */
[----:B------:R-:W-:Y:S01]  /*20b0*/  @!PT LDS RZ, [RZ] ;  /* 0x00000000fffff984 */ /* 0x000fe20000000800 */
[----:B------:R-:W-:Y:S01]  /*20c0*/  @!PT LDS RZ, [RZ] ;  /* 0x00000000fffff984 */ /* 0x000fe20000000800 */
[----:B------:R-:W-:Y:S01]  /*20d0*/  @!PT LDS RZ, [RZ] ;  /* 0x00000000fffff984 */ /* 0x000fe20000000800 */
[----:B------:R-:W-:Y:S01]  /*20e0*/  @!PT LDS RZ, [RZ] ;  /* 0x00000000fffff984 */ /* 0x000fe20000000800 */
[----:B------:R3:W-:Y:S06]  /*20f0*/  MEMBAR.ALL.CTA ;  /* 0x0000000000007992 */ /* 0x0007ec0000008000 */
[----:B---3--:R-:W3:Y:S01]  /*2100*/  FENCE.VIEW.ASYNC.S ;  /* 0x00000000000073c6 */ /* 0x008ee20000000000 */
[----:B--2---:R-:W-:-:S13]  /*2110*/  LOP3.LUT P0, RZ, R6, 0x1, RZ, 0xc0, !PT ;  /* 0x0000000106ff7812 */ /* 0x004fda000780c0ff */
[----:B---3--:R-:W-:Y:S01]  /*2120*/  VOTEU.ANY UP1, P0 ;  /* 0x0000000000ff7886 */ /* 0x008fe20000020100 */
[----:B------:R-:W-:-:S13]  /*2130*/  PLOP3.LUT P0, PT, PT, PT, UP1, 0x80, 0x8 ;  /* 0x000000000008781c */ /* 0x000fda0003f0f018 */
[----:B-1----:R-:W-:Y:S02]  /*2140*/  @P0 LOP3.LUT R0, R5, 0xffff, RZ, 0xc0, !PT ;  /* 0x0000ffff05000812 */ /* 0x002fe400078ec0ff */
[----:B------:R-:W-:Y:S02]  /*2150*/  @P0 MOV R2, R4 ;  /* 0x0000000400020202 */ /* 0x000fe40000000f00 */
[----:B------:R-:W-:Y:S01]  /*2160*/  @P0 R2UR UR6, R0 ;  /* 0x00000000000602ca */ /* 0x000fe200000e0000 */
[----:B------:R-:W-:Y:S01]  /*2170*/  VIADD R0, R3, 0xa0 ;  /* 0x000000a003007836 */ /* 0x000fe20000000000 */
[----:B------:R-:W-:Y:S02]  /*2180*/  @P0 SHF.R.U32.HI R4, RZ, 0x10, R5 ;  /* 0x00000010ff040819 */ /* 0x000fe40000011605 */
[----:B------:R-:W-:Y:S02]  /*2190*/  @P0 R2UR UR8, R2 ;  /* 0x00000000020802ca */ /* 0x000fe400000e0000 */
[----:B------:R-:W-:-:S02]  /*21a0*/  PRMT R0, RZ, 0x654, R0 ;  /* 0x00000654ff007816 */ /* 0x000fc40000000000 */
[----:B------:R-:W-:Y:S02]  /*21b0*/  @P0 R2UR UR4, R4 ;  /* 0x00000000040402ca */ /* 0x000fe400000e0000 */
[----:B------:R1:W-:Y:S03]  /*21c0*/  SYNCS.ARRIVE.TRANS64.RED.A1T0 RZ, [R0+URZ], RZ ;  /* 0x000000ff00ff79a7 */ /* 0x0003e600081004ff */
[----:B------:R-:W-:-:S04]  /*21d0*/  @UP1 UMOV UR37, UR6 ;  /* 0x0000000600251c82 */ /* 0x000fc80008000000 */
[----:B------:R-:W-:-:S04]  /*21e0*/  @UP1 UMOV UR38, UR8 ;  /* 0x0000000800261c82 */ /* 0x000fc80008000000 */
[----:B------:R-:W-:Y:S01]  /*21f0*/  @UP1 UMOV UR36, UR4 ;  /* 0x0000000400241c82 */ /* 0x000fe20008000000 */
[----:B------:R-:W-:Y:S05]  /*2200*/  BRA.U !UP0, `(.L_x_40) ;  /* 0x0000000108d47547 */ /* 0x000fea000b800000 */
[----:B------:R-:W2:Y:S01]  /*2210*/  LDCU.128 UR12, c[0x0][0xb10] ;  /* 0x00016200ff0c77ac */ /* 0x000ea20008000c00 */
[----:B------:R-:W3:Y:S01]  /*2220*/  LDCU UR25, c[0x0][0xb20] ;  /* 0x00016400ff1977ac */ /* 0x000ee20008000800 */
[----:B------:R-:W4:Y:S01]  /*2230*/  LDCU UR20, c[0x0][0xb0c] ;  /* 0x00016180ff1477ac */ /* 0x000f220008000800 */
[----:B------:R-:W1:Y:S01]  /*2240*/  LDCU.64 UR10, c[0x0][0xb28] ;  /* 0x00016500ff0a77ac */ /* 0x000e620008000a00 */
[----:B------:R-:W-:Y:S02]  /*2250*/  UISETP.NE.AND UP3, UPT, UR42, 0x1, UPT ;  /* 0x000000012a00788c */ /* 0x000fe4000bf65270 */
[----:B--2---:R-:W-:Y:S02]  /*2260*/  UIMAD.WIDE.U32 UR16, UR39, UR15, URZ ;  /* 0x0000000f271072a5 */ /* 0x004fe4000f8e00ff */
[----:B------:R-:W-:Y:S02]  /*2270*/  UIMAD.WIDE.U32 UR8, UR40, UR12, URZ ;  /* 0x0000000c280872a5 */ /* 0x000fe4000f8e00ff */
[----:B------:R-:W-:-:S02]  /*2280*/  UISETP.NE.AND UP0, UPT, UR14, 0x1, UPT ;  /* 0x000000010e00788c */ /* 0x000fc4000bf05270 */
[----:B------:R-:W-:Y:S01]  /*2290*/  UIMAD.WIDE.U32 UR22, UR37, UR15, URZ ;  /* 0x0000000f251672a5 */ /* 0x000fe2000f8e00ff */
[----:B------:R-:W-:Y:S02]  /*22a0*/  UMOV UR16, UR17 ;  /* 0x0000001100107c82 */ /* 0x000fe40008000000 */
[----:B------:R-:W-:Y:S01]  /*22b0*/  UMOV UR8, UR9 ;  /* 0x0000000900087c82 */ /* 0x000fe20008000000 */
[----:B---3--:R-:W-:Y:S02]  /*22c0*/  USHF.R.U32.HI UR16, URZ, UR25, UR16 ;  /* 0x00000019ff107299 */ /* 0x008fe40008011610 */
[----:B----4-:R-:W-:Y:S02]  /*22d0*/  UISETP.NE.AND UP2, UPT, UR20, 0x1, UPT ;  /* 0x000000011400788c */ /* 0x010fe4000bf45270 */
[----:B------:R-:W-:Y:S02]  /*22e0*/  USHF.R.U32.HI UR8, URZ, UR13, UR8 ;  /* 0x0000000dff087299 */ /* 0x000fe40008011608 */
[----:B------:R-:W-:-:S02]  /*22f0*/  USEL UR6, UR39, UR16, !UP0 ;  /* 0x0000001027067287 */ /* 0x000fc4000c000000 */
[----:B------:R-:W-:Y:S02]  /*2300*/  USEL UR8, UR40, UR8, !UP2 ;  /* 0x0000000828087287 */ /* 0x000fe4000d000000 */
[----:B-1----:R-:W-:Y:S01]  /*2310*/  UIMAD.WIDE.U32 UR16, UR6, UR10, URZ ;  /* 0x0000000a061072a5 */ /* 0x002fe2000f8e00ff */
[----:B------:R-:W-:Y:S01]  /*2320*/  UMOV UR4, UR23 ;  /* 0x0000001700047c82 */ /* 0x000fe20008000000 */
[----:B------:R-:W-:Y:S02]  /*2330*/  UIMAD.WIDE.U32 UR18, UR38, UR12, URZ ;  /* 0x0000000c261272a5 */ /* 0x000fe4000f8e00ff */
[----:B------:R-:W-:-:S03]  /*2340*/  UIMAD.WIDE.U32 UR22, UR8, UR10, URZ ;  /* 0x0000000a081672a5 */ /* 0x000fc6000f8e00ff */
[----:B------:R-:W-:Y:S01]  /*2350*/  UMOV UR16, UR17 ;  /* 0x0000001100107c82 */ /* 0x000fe20008000000 */
[----:B------:R-:W-:Y:S02]  /*2360*/  USHF.R.U32.HI UR4, URZ, UR25, UR4 ;  /* 0x00000019ff047299 */ /* 0x000fe40008011604 */
[----:B------:R-:W-:Y:S01]  /*2370*/  @UP3 USHF.R.U32.HI UR6, URZ, UR11, UR16 ;  /* 0x0000000bff063299 */ /* 0x000fe20008011610 */
[----:B------:R-:W-:Y:S01]  /*2380*/  UMOV UR18, UR19 ;  /* 0x0000001300127c82 */ /* 0x000fe20008000000 */
[----:B------:R-:W-:Y:S01]  /*2390*/  UMOV UR22, UR23 ;  /* 0x0000001700167c82 */ /* 0x000fe20008000000 */
[----:B------:R-:W-:Y:S02]  /*23a0*/  USHF.R.U32.HI UR13, URZ, UR13, UR18 ;  /* 0x0000000dff0d7299 */ /* 0x000fe40008011612 */
[----:B------:R-:W-:Y:S02]  /*23b0*/  USEL UR4, UR37, UR4, !UP0 ;  /* 0x0000000425047287 */ /* 0x000fe4000c000000 */
[----:B------:R-:W-:-:S02]  /*23c0*/  @UP3 USHF.R.U32.HI UR8, URZ, UR11, UR22 ;  /* 0x0000000bff083299 */ /* 0x000fc40008011616 */
[----:B------:R-:W-:Y:S02]  /*23d0*/  UIMAD UR9, UR42, UR6, URZ ;  /* 0x000000062a0972a4 */ /* 0x000fe4000f8e02ff */
[----:B------:R-:W-:Y:S02]  /*23e0*/  USEL UR6, UR38, UR13, !UP2 ;  /* 0x0000000d26067287 */ /* 0x000fe4000d000000 */
[----:B------:R-:W-:Y:S02]  /*23f0*/  UIMAD UR12, UR42, UR8, URZ ;  /* 0x000000082a0c72a4 */ /* 0x000fe4000f8e02ff */
[----:B------:R-:W-:Y:S02]  /*2400*/  UISETP.GE.AND UP0, UPT, UR4, UR9, UPT ;  /* 0x000000090400728c */ /* 0x000fe4000bf06270 */
[----:B------:R-:W-:Y:S02]  /*2410*/  UIMAD.WIDE.U32 UR16, UR4, UR10, URZ ;  /* 0x0000000a041072a5 */ /* 0x000fe4000f8e00ff */
[----:B------:R-:W-:-:S02]  /*2420*/  UISETP.GE.OR UP0, UPT, UR6, UR12, UP0 ;  /* 0x0000000c0600728c */ /* 0x000fc40008706670 */
        /* <DEDUP_REMOVED lines=19> */
.L_x_40:
[----:B------:R-:W2:Y:S02]  /*2560*/  LDCU UR4, c[0x0][0xb30] ;  /* 0x00016600ff0477ac */ /* 0x000ea40008000800 */
[----:B--2---:R-:W-:-:S09]  /*2570*/  UISETP.NE.AND UP0, UPT, UR4, 0x1, UPT ;  /* 0x000000010400788c */ /* 0x004fd2000bf05270 */
[----:B------:R-:W-:Y:S05]  /*2580*/  BRA.U UP0, `(.L_x_41) ;  /* 0x0000000100447547 */ /* 0x000fea000b800000 */
[----:B------:R-:W2:Y:S01]  /*2590*/  LDCU.128 UR12, c[0x0][0xb10] ;  /* 0x00016200ff0c77ac */ /* 0x000ea20008000c00 */
[----:B------:R-:W3:Y:S01]  /*25a0*/  LDCU UR16, c[0x0][0xb0c] ;  /* 0x00016180ff1077ac */ /* 0x000ee20008000800 */
[----:B------:R-:W4:Y:S01]  /*25b0*/  LDCU UR17, c[0x0][0xb20] ;  /* 0x00016400ff1177ac */ /* 0x000f220008000800 */
[----:B--2---:R-:W-:Y:S02]  /*25c0*/  UIMAD.WIDE.U32 UR10, UR38, UR12, URZ ;  /* 0x0000000c260a72a5 */ /* 0x004fe4000f8e00ff */
[----:B------:R-:W-:Y:S02]  /*25d0*/  UIMAD.WIDE.U32 UR8, UR37, UR15, URZ ;  /* 0x0000000f250872a5 */ /* 0x000fe4000f8e00ff */
[----:B---3--:R-:W-:Y:S02]  /*25e0*/  UISETP.NE.AND UP2, UPT, UR16, 0x1, UPT ;  /* 0x000000011000788c */ /* 0x008fe4000bf45270 */
[----:B------:R-:W-:Y:S01]  /*25f0*/  UISETP.NE.AND UP0, UPT, UR14, 0x1, UPT ;  /* 0x000000010e00788c */ /* 0x000fe2000bf05270 */
[----:B------:R-:W-:-:S02]  /*2600*/  UMOV UR6, UR11 ;  /* 0x0000000b00067c82 */ /* 0x000fc40008000000 */
[----:B------:R-:W-:Y:S01]  /*2610*/  UMOV UR4, UR9 ;  /* 0x0000000900047c82 */ /* 0x000fe20008000000 */
[----:B------:R-:W-:Y:S02]  /*2620*/  USHF.R.U32.HI UR6, URZ, UR13, UR6 ;  /* 0x0000000dff067299 */ /* 0x000fe40008011606 */
[----:B----4-:R-:W-:Y:S02]  /*2630*/  USHF.R.U32.HI UR4, URZ, UR17, UR4 ;  /* 0x00000011ff047299 */ /* 0x010fe40008011604 */
[----:B------:R-:W-:Y:S02]  /*2640*/  USEL UR6, UR38, UR6, !UP2 ;  /* 0x0000000626067287 */ /* 0x000fe4000d000000 */
[----:B------:R-:W-:-:S04]  /*2650*/  USEL UR4, UR37, UR4, !UP0 ;  /* 0x0000000425047287 */ /* 0x000fc8000c000000 */
[----:B------:R-:W-:Y:S02]  /*2660*/  UIADD3 UR8, UPT, UPT, UR6, -UR4, URZ ;  /* 0x8000000406087290 */ /* 0x000fe4000fffe0ff */
[----:B------:R-:W-:Y:S02]  /*2670*/  UIADD3 UR4, UPT, UPT, -UR6, UR4, URZ ;  /* 0x0000000406047290 */ /* 0x000fe4000fffe1ff */
[----:B------:R-:W-:Y:S02]  /*2680*/  UIMAD UR37, UR8, UR14, UR37 ;  /* 0x0000000e082572a4 */ /* 0x000fe4000f8e0225 */
[----:B------:R-:W-:-:S12]  /*2690*/  UIMAD UR38, UR4, UR16, UR38 ;  /* 0x00000010042672a4 */ /* 0x000fd8000f8e0226 */
.L_x_41:
[----:B------:R-:W-:Y:S01]  /*26a0*/  VIADD R11, R11, 0x1 ;  /* 0x000000010b0b7836 */ /* 0x000fe20000000000 */
[----:B------:R-:W-:Y:S02]  /*26b0*/  R2UR UR6, R48 ;  /* 0x00000000300672ca */ /* 0x000fe400000e0000 */
[----:B------:R-:W-:Y:S02]  /*26c0*/  R2UR UR4, R47 ;  /* 0x000000002f0472ca */ /* 0x000fe400000e0000 */
[C---:B------:R-:W-:Y:S02]  /*26d0*/  ISETP.NE.AND P0, PT, R11.reuse, 0x2, PT ;  /* 0x000000020b00780c */ /* 0x040fe40003f05270 */
[----:B------:R-:W-:Y:S02]  /*26e0*/  PLOP3.LUT P1, PT, PT, PT, PT, 0x80, 0x8 ;  /* 0x000000000008781c */ /* 0x000fe40003f2f070 */
[----:B-1----:R-:W-:Y:S02]  /*26f0*/  SEL R0, RZ, 0x1, P0 ;  /* 0x00000001ff007807 */ /* 0x002fe40000000000 */
[----:B------:R-:W-:-:S02]  /*2700*/  SEL R11, R11, RZ, P0 ;  /* 0x000000ff0b0b7207 */ /* 0x000fc40000000000 */
[----:B------:R-:W-:Y:S01]  /*2710*/  LOP3.LUT R10, R10, R0, RZ, 0x3c, !PT ;  /* 0x000000000a0a7212 */ /* 0x000fe200078e3cff */
[----:B------:R-:W-:Y:S02]  /*2720*/  UIADD3 UR16, UPT, UPT, UR38, UR6, URZ ;  /* 0x0000000626107290 */ /* 0x000fe4000fffe0ff */
[----:B------:R-:W-:Y:S01]  /*2730*/  UIADD3 UR20, UPT, UPT, UR37, UR4, URZ ;  /* 0x0000000425147290 */ /* 0x000fe2000fffe0ff */
[----:B------:R-:W-:Y:S11]  /*2740*/  BRA.U UP1, `(.L_x_42) ;  /* 0xfffffff101507547 */ /* 0x000ff6000b83ffff */
[----:B------:R-:W-:Y:S01]  /*2750*/  UIADD3 UR7, UPT, UPT, UR7, 0x20, URZ ;  /* 0x0000002007077890 */ /* 0x000fe2000fffe0ff */
[----:B------:R-:W-:-:S03]  /*2760*/  SHF.L.U32 R2, R12, 0x1f, RZ ;  /* 0x0000001f0c027819 */ /* 0x000fc600000006ff */
[----:B------:R-:W-:-:S09]  /*2770*/  ULEA UR4, UR5, UR7, 0x3 ;  /* 0x0000000705047291 */ /* 0x000fd2000f8e18ff */
[----:B------:R-:W1:Y:S02]  /*2780*/  SYNCS.PHASECHK.TRANS64.TRYWAIT P0, [UR4], R2 ;  /* 0x00000002ff0075a7 */ /* 0x000e640008001104 */
[----:B-1----:R-:W-:Y:S05]  /*2790*/  @!P0 BRA `(.L_x_43) ;  /* 0x0000005c00e08947 */ /* 0x002fea0003800000 */
.L_x_143:
[----:B------:R-:W-:-:S04]  /*27a0*/  UIADD3 UR4, UPT, UPT, UR5, 0x1, URZ ;  /* 0x0000000105047890 */ /* 0x000fc8000fffe0ff */
[----:B------:R-:W-:-:S04]  /*27b0*/  UISETP.NE.AND UP0, UPT, UR4, 0x4, UPT ;  /* 0x000000040400788c */ /* 0x000fc8000bf05270 */
[----:B------:R-:W-:Y:S02]  /*27c0*/  USEL UR6, URZ, 0x1, UP0 ;  /* 0x00000001ff067887 */ /* 0x000fe40008000000 */
[----:B------:R-:W-:-:S04]  /*27d0*/  USEL UR4, UR4, URZ, UP0 ;  /* 0x000000ff04047287 */ /* 0x000fc80008000000 */
[----:B------:R-:W-:Y:S01]  /*27e0*/  ULEA UR5, UR4, UR7, 0x3 ;  /* 0x0000000704057291 */ /* 0x000fe2000f8e18ff */
[----:B-1----:R-:W-:-:S04]  /*27f0*/  LOP3.LUT R2, R12, UR6, RZ, 0x3c, !PT ;  /* 0x000000060c027c12 */ /* 0x002fc8000f8e3cff */
[----:B------:R-:W-:-:S04]  /*2800*/  SHF.L.U32 R3, R2, 0x1f, RZ ;  /* 0x0000001f02037819 */ /* 0x000fc800000006ff */
[----:B------:R-:W1:Y:S02]  /*2810*/  SYNCS.PHASECHK.TRANS64.TRYWAIT P0, [UR5], R3 ;  /* 0x00000003ff0075a7 */ /* 0x000e640008001105 */
[----:B-1----:R-:W-:Y:S05]  /*2820*/  @!P0 BRA `(.L_x_44) ;  /* 0x0000005c00d48947 */ /* 0x002fea0003800000 */
.L_x_145:
[----:B------:R-:W-:-:S04]  /*2830*/  UIADD3 UR4, UPT, UPT, UR4, 0x1, URZ ;  /* 0x0000000104047890 */ /* 0x000fc8000fffe0ff */
[----:B------:R-:W-:-:S04]  /*2840*/  UISETP.NE.AND UP0, UPT, UR4, 0x4, UPT ;  /* 0x000000040400788c */ /* 0x000fc8000bf05270 */
[----:B------:R-:W-:Y:S02]  /*2850*/  USEL UR6, URZ, 0x1, UP0 ;  /* 0x00000001ff067887 */ /* 0x000fe40008000000 */
[----:B------:R-:W-:-:S04]  /*2860*/  USEL UR4, UR4, URZ, UP0 ;  /* 0x000000ff04047287 */ /* 0x000fc80008000000 */
[----:B------:R-:W-:Y:S01]  /*2870*/  ULEA UR5, UR4, UR7, 0x3 ;  /* 0x0000000704057291 */ /* 0x000fe2000f8e18ff */
[----:B------:R-:W-:-:S04]  /*2880*/  LOP3.LUT R2, R2, UR6, RZ, 0x3c, !PT ;  /* 0x0000000602027c12 */ /* 0x000fc8000f8e3cff */
[----:B-1----:R-:W-:-:S04]  /*2890*/  SHF.L.U32 R3, R2, 0x1f, RZ ;  /* 0x0000001f02037819 */ /* 0x002fc800000006ff */
[----:B------:R-:W1:Y:S02]  /*28a0*/  SYNCS.PHASECHK.TRANS64.TRYWAIT P0, [UR5], R3 ;  /* 0x00000003ff0075a7 */ /* 0x000e640008001105 */
[----:B-1----:R-:W-:Y:S05]  /*28b0*/  @!P0 BRA `(.L_x_45) ;  /* 0x0000005c00c88947 */ /* 0x002fea0003800000 */
.L_x_147:
[----:B------:R-:W-:-:S04]  /*28c0*/  UIADD3 UR4, UPT, UPT, UR4, 0x1, URZ ;  /* 0x0000000104047890 */ /* 0x000fc8000fffe0ff */
[----:B------:R-:W-:-:S04]  /*28d0*/  UISETP.NE.AND UP0, UPT, UR4, 0x4, UPT ;  /* 0x000000040400788c */ /* 0x000fc8000bf05270 */
[----:B------:R-:W-:Y:S02]  /*28e0*/  USEL UR5, URZ, 0x1, UP0 ;  /* 0x00000001ff057887 */ /* 0x000fe40008000000 */
[----:B------:R-:W-:-:S04]  /*28f0*/  USEL UR4, UR4, URZ, UP0 ;  /* 0x000000ff04047287 */ /* 0x000fc80008000000 */
[----:B------:R-:W-:Y:S01]  /*2900*/  ULEA UR4, UR4, UR7, 0x3 ;  /* 0x0000000704047291 */ /* 0x000fe2000f8e18ff */
[----:B------:R-:W-:-:S04]  /*2910*/  LOP3.LUT R2, R2, UR5, RZ, 0x3c, !PT ;  /* 0x0000000502027c12 */ /* 0x000fc8000f8e3cff */
[----:B------:R-:W-:Y:S01]  /*2920*/  SHF.L.U32 R2, R2, 0x1f, RZ ;  /* 0x0000001f02027819 */ /* 0x000fe200000006ff */
[----:B-1----:R-:W-:-:S07]  /*2930*/  IMAD.U32 R0, RZ, RZ, UR4 ;  /* 0x00000004ff007e24 */ /* 0x002fce000f8e00ff */
.L_x_46:
[----:B-1----:R1:W2:Y:S02]  /*2940*/  SYNCS.PHASECHK.TRANS64.TRYWAIT P0, [R0+URZ], R2 ;  /* 0x00000002000075a7 */ /* 0x0022a400080011ff */
[----:B--2---:R-:W-:Y:S05]  /*2950*/  @!P0 NANOSLEEP.SYNCS 0x989680 ;  /* 0x009896800000895d */ /* 0x004fea0003900000 */
[----:B------:R-:W2:Y:S02]  /*2960*/  @!P0 SYNCS.PHASECHK.TRANS64 P0, [R0+URZ], R2 ;  /* 0x00000002000085a7 */ /* 0x000ea400080010ff */
[----:B--2---:R-:W-:Y:S05]  /*2970*/  @P0 EXIT ;  /* 0x000000000000094d */ /* 0x004fea0003800000 */
[----:B------:R-:W-:Y:S05]  /*2980*/  BRA `(.L_x_46) ;  /* 0xfffffffc00ec7947 */ /* 0x000fea000383ffff */
.L_x_22:
[----:B------:R-:W1:Y:S02]  /*2990*/  S2UR UR4, SR_CgaCtaId ;  /* 0x00000000000479c3 */ /* 0x000e640000008800 */
[----:B-1----:R-:W-:-:S04]  /*29a0*/  UISETP.NE.AND UP0, UPT, UR4, URZ, UPT ;  /* 0x000000ff0400728c */ /* 0x002fc8000bf05270 */
[----:B------:R-:W-:-:S09]  /*29b0*/  UISETP.NE.OR UP0, UPT, UR17, 0x1, UP0 ;  /* 0x000000011100788c */ /* 0x000fd20008705670 */
[----:B------:R-:W-:Y:S05]  /*29c0*/  BRA.U UP0, `(.L_x_47) ;  /* 0x00000005004c7547 */ /* 0x000fea000b800000 */
[----:B------:R-:W1:Y:S01]  /*29d0*/  S2UR UR5, SR_CgaCtaId ;  /* 0x00000000000579c3 */ /* 0x000e620000008800 */
[----:B------:R-:W-:Y:S01]  /*29e0*/  UMOV UR4, 0x400 ;  /* 0x0000040000047882 */ /* 0x000fe20000000000 */
[----:B------:R-:W-:Y:S01]  /*29f0*/  ISETP.GE.U32.AND P2, PT, R0, 0x2, PT ;  /* 0x000000020000780c */ /* 0x000fe20003f46070 */
[----:B------:R-:W-:Y:S01]  /*2a00*/  IMAD.MOV.U32 R12, RZ, RZ, 0x1 ;  /* 0x00000001ff0c7424 */ /* 0x000fe200078e00ff */
[----:B------:R-:W-:Y:S02]  /*2a10*/  CS2R R10, SRZ ;  /* 0x00000000000a7805 */ /* 0x000fe4000001ff00 */
[----:B------:R-:W-:Y:S01]  /*2a20*/  CS2R R8, SRZ ;  /* 0x0000000000087805 */ /* 0x000fe2000001ff00 */
[----:B-1----:R-:W-:-:S03]  /*2a30*/  ULEA UR6, UR5, UR4, 0x18 ;  /* 0x0000000405067291 */ /* 0x002fc6000f8ec0ff */
[----:B------:R-:W-:-:S09]  /*2a40*/  UMOV UR5, URZ ;  /* 0x000000ff00057c82 */ /* 0x000fd20008000000 */
.L_x_51:
[----:B------:R-:W-:Y:S02]  /*2a50*/  LEA R2, R8, UR6, 0x3 ;  /* 0x0000000608027c11 */ /* 0x000fe4000f8e18ff */
[----:B------:R-:W-:-:S03]  /*2a60*/  SHF.L.U32 R4, R9, 0x1f, RZ ;  /* 0x0000001f09047819 */ /* 0x000fc600000006ff */
[----:B------:R-:W-:Y:S01]  /*2a70*/  VIADD R5, R2, 0x100 ;  /* 0x0000010002057836 */ /* 0x000fe20000000000 */
[----:B------:R-:W1:Y:S02]  /*2a80*/  SYNCS.PHASECHK.TRANS64.TRYWAIT P0, [R2+URZ+0xf0], R4 ;  /* 0x0000f004020075a7 */ /* 0x000e6400080011ff */
[----:B-1----:R-:W-:Y:S05]  /*2a90*/  @!P0 BRA `(.L_x_48) ;  /* 0x0000005c00688947 */ /* 0x002fea0003800000 */
.L_x_148:
[----:B------:R-:W-:Y:S01]  /*2aa0*/  ULEA UR4, UR5, UR6, 0x3 ;  /* 0x0000000605047291 */ /* 0x000fe2000f8e18ff */
[----:B-1----:R-:W-:Y:S01]  /*2ab0*/  PRMT R2, RZ, 0x654, R5 ;  /* 0x00000654ff027816 */ /* 0x002fe20000000005 */
[----:B------:R-:W-:Y:S01]  /*2ac0*/  @!P2 IMAD.MOV.U32 R4, RZ, RZ, 0x10 ;  /* 0x00000010ff04a424 */ /* 0x000fe200078e00ff */
[----:B------:R-:W-:Y:S01]  /*2ad0*/  SHF.L.U32 R5, R12, 0x1f, RZ ;  /* 0x0000001f0c057819 */ /* 0x000fe200000006ff */
[----:B------:R-:W-:Y:S01]  /*2ae0*/  UIADD3 UR7, UPT, UPT, UR4, 0x90, URZ ;  /* 0x0000009004077890 */ /* 0x000fe2000fffe0ff */
[----:B------:R1:W-:Y:S05]  /*2af0*/  SYNCS.ARRIVE.TRANS64.RED.A1T0 RZ, [R2+URZ], RZ ;  /* 0x000000ff02ff79a7 */ /* 0x0003ea00081004ff */
[----:B------:R-:W-:Y:S01]  /*2b00*/  IMAD.U32 R6, RZ, RZ, UR7 ;  /* 0x00000007ff067e24 */ /* 0x000fe2000f8e00ff */
[----:B------:R-:W2:Y:S04]  /*2b10*/  SYNCS.PHASECHK.TRANS64.TRYWAIT P0, [UR4+0xa0], R5 ;  /* 0x0000a005ff0075a7 */ /* 0x000ea80008001104 */
[----:B------:R-:W-:Y:S01]  /*2b20*/  PRMT R6, R0, 0x654, R6 ;  /* 0x0000065400067816 */ /* 0x000fe20000000006 */
[----:B-12---:R-:W-:Y:S06]  /*2b30*/  @!P0 BRA `(.L_x_49) ;  /* 0x0000005c00548947 */ /* 0x006fec0003800000 */
.L_x_150:
[----:B------:R-:W-:Y:S01]  /*2b40*/  ULEA UR8, UR5, UR6, 0x4 ;  /* 0x0000000605087291 */ /* 0x000fe2000f8e20ff */
[----:B------:R-:W-:Y:S01]  /*2b50*/  SEL R3, R6, R3, !P2 ;  /* 0x0000000306037207 */ /* 0x000fe20005000000 */
[----:B------:R-:W-:Y:S01]  /*2b60*/  UIADD3 UR9, UPT, UPT, UR4, 0x90, URZ ;  /* 0x0000009004097890 */ /* 0x000fe2000fffe0ff */
[----:B-1----:R-:W-:Y:S01]  /*2b70*/  LEA R2, R11, UR6, 0x3 ;  /* 0x000000060b027c11 */ /* 0x002fe2000f8e18ff */
[----:B------:R-:W-:Y:S01]  /*2b80*/  UIADD3 UR8, UPT, UPT, UR8, 0x120, URZ ;  /* 0x0000012008087890 */ /* 0x000fe2000fffe0ff */
[----:B------:R1:W-:Y:S01]  /*2b90*/  @!P2 SYNCS.ARRIVE.TRANS64.RED RZ, [R3+URZ], R4 ;  /* 0x0000000403ffa9a7 */ /* 0x0003e200080004ff */
[----:B------:R-:W-:Y:S01]  /*2ba0*/  UIADD3 UR4, UPT, UPT, UR5, 0x1, URZ ;  /* 0x0000000105047890 */ /* 0x000fe2000fffe0ff */
[----:B------:R-:W-:-:S03]  /*2bb0*/  VIADD R8, R8, 0x1 ;  /* 0x0000000108087836 */ /* 0x000fc60000000000 */
[----:B------:R-:W-:Y:S02]  /*2bc0*/  UISETP.NE.AND UP0, UPT, UR4, 0x2, UPT ;  /* 0x000000020400788c */ /* 0x000fe4000bf05270 */
[----:B------:R-:W-:Y:S01]  /*2bd0*/  ISETP.NE.AND P0, PT, R8, 0x2, PT ;  /* 0x000000020800780c */ /* 0x000fe20003f05270 */
[----:B------:R-:W-:Y:S06]  /*2be0*/  UGETNEXTWORKID.BROADCAST [UR8], [UR9] ;  /* 0x00000000080073ca */ /* 0x000fec0008000100 */
[----:B------:R-:W-:Y:S02]  /*2bf0*/  USEL UR7, URZ, 0x1, UP0 ;  /* 0x00000001ff077887 */ /* 0x000fe40008000000 */
[----:B------:R-:W-:-:S04]  /*2c00*/  USEL UR5, UR4, URZ, UP0 ;  /* 0x000000ff04057287 */ /* 0x000fc80008000000 */
[----:B------:R-:W-:Y:S02]  /*2c10*/  LOP3.LUT R12, R12, UR7, RZ, 0x3c, !PT ;  /* 0x000000070c0c7c12 */ /* 0x000fe4000f8e3cff */
[----:B-1----:R-:W-:-:S04]  /*2c20*/  SHF.L.U32 R4, R10, 0x1f, RZ ;  /* 0x0000001f0a047819 */ /* 0x002fc800000006ff */
[----:B------:R-:W1:Y:S02]  /*2c30*/  SYNCS.PHASECHK.TRANS64.TRYWAIT P1, [R2+URZ+0x90], R4 ;  /* 0x00009004020075a7 */ /* 0x000e6400080211ff */
[----:B-1----:R-:W-:Y:S05]  /*2c40*/  @!P1 BRA `(.L_x_50) ;  /* 0x0000005c00289947 */ /* 0x002fea0003800000 */
.L_x_151:
[C---:B-1----:R-:W-:Y:S01]  /*2c50*/  LEA R4, R11.reuse, UR6, 0x4 ;  /* 0x000000060b047c11 */ /* 0x042fe2000f8e20ff */
[----:B------:R-:W-:Y:S01]  /*2c60*/  VIADD R2, R2, 0xa0 ;  /* 0x000000a002027836 */ /* 0x000fe20000000000 */
[----:B------:R-:W-:Y:S01]  /*2c70*/  SEL R8, R8, RZ, P0 ;  /* 0x000000ff08087207 */ /* 0x000fe20000000000 */
[----:B------:R-:W-:-:S03]  /*2c80*/  VIADD R11, R11, 0x1 ;  /* 0x000000010b0b7836 */ /* 0x000fc60000000000 */
[----:B------:R-:W1:Y:S01]  /*2c90*/  LDS.128 R4, [R4+0x120] ;  /* 0x0001200004047984 */ /* 0x000e620000000c00 */
[----:B------:R-:W-:Y:S02]  /*2ca0*/  PRMT R2, RZ, 0x654, R2 ;  /* 0x00000654ff027816 */ /* 0x000fe40000000002 */
[C---:B------:R-:W-:Y:S01]  /*2cb0*/  ISETP.NE.AND P1, PT, R11.reuse, 0x2, PT ;  /* 0x000000020b00780c */ /* 0x040fe20003f25270 */
[----:B------:R-:W-:Y:S01]  /*2cc0*/  @!PT LDS RZ, [RZ] ;  /* 0x00000000fffff984 */ /* 0x000fe20000000800 */
[----:B------:R-:W-:Y:S01]  /*2cd0*/  @!PT LDS RZ, [RZ] ;  /* 0x00000000fffff984 */ /* 0x000fe20000000800 */
[----:B------:R-:W-:Y:S01]  /*2ce0*/  @!PT LDS RZ, [RZ] ;  /* 0x00000000fffff984 */ /* 0x000fe20000000800 */
[----:B------:R-:W-:Y:S01]  /*2cf0*/  @!PT LDS RZ, [RZ] ;  /* 0x00000000fffff984 */ /* 0x000fe20000000800 */
[----:B------:R2:W-:Y:S06]  /*2d00*/  MEMBAR.ALL.CTA ;  /* 0x0000000000007992 */ /* 0x0005ec0000008000 */
[----:B--2---:R-:W2:Y:S01]  /*2d10*/  FENCE.VIEW.ASYNC.S ;  /* 0x00000000000073c6 */ /* 0x004ea20000000000 */
[----:B------:R-:W-:Y:S01]  /*2d20*/  SEL R11, R11, RZ, P1 ;  /* 0x000000ff0b0b7207 */ /* 0x000fe20000800000 */
[----:B--2---:R2:W-:Y:S01]  /*2d30*/  SYNCS.ARRIVE.TRANS64.RED.A1T0 RZ, [R2+URZ], RZ ;  /* 0x000000ff02ff79a7 */ /* 0x0045e200081004ff */
[----:B-1----:R-:W-:-:S02]  /*2d40*/  LOP3.LUT P3, RZ, R6, 0x1, RZ, 0xc0, !PT ;  /* 0x0000000106ff7812 */ /* 0x002fc4000786c0ff */
[----:B------:R-:W-:-:S04]  /*2d50*/  SEL R4, RZ, 0x1, P1 ;  /* 0x00000001ff047807 */ /* 0x000fc80000800000 */
[----:B------:R-:W-:Y:S02]  /*2d60*/  LOP3.LUT R10, R10, R4, RZ, 0x3c, !PT ;  /* 0x000000040a0a7212 */ /* 0x000fe400078e3cff */
[----:B--2---:R-:W-:-:S04]  /*2d70*/  SEL R2, RZ, 0x1, P0 ;  /* 0x00000001ff027807 */ /* 0x004fc80000000000 */
[----:B------:R-:W-:Y:S01]  /*2d80*/  LOP3.LUT R9, R9, R2, RZ, 0x3c, !PT ;  /* 0x0000000209097212 */ /* 0x000fe200078e3cff */
[----:B------:R-:W-:Y:S06]  /*2d90*/  @P3 BRA `(.L_x_51) ;  /* 0xfffffffc002c3947 */ /* 0x000fec000383ffff */
[----:B------:R-:W-:Y:S01]  /*2da0*/  ULEA UR4, UR5, UR6, 0x3 ;  /* 0x0000000605047291 */ /* 0x000fe2000f8e18ff */
[----:B------:R-:W-:-:S08]  /*2db0*/  SHF.L.U32 R2, R12, 0x1f, RZ ;  /* 0x0000001f0c027819 */ /* 0x000fd000000006ff */
[----:B------:R-:W1:Y:S02]  /*2dc0*/  SYNCS.PHASECHK.TRANS64 P0, [UR4+0xa0], R2 ;  /* 0x0000a002ff0075a7 */ /* 0x000e640008001004 */
[----:B-1----:R-:W-:Y:S05]  /*2dd0*/  @P0 BRA `(.L_x_52) ;  /* 0x0000000000080947 */ /* 0x002fea0003800000 */
[----:B------:R-:W1:Y:S02]  /*2de0*/  SYNCS.PHASECHK.TRANS64.TRYWAIT P0, [UR4+0xa0], R2 ;  /* 0x0000a002ff0075a7 */ /* 0x000e640008001104 */
[----:B-1----:R-:W-:Y:S05]  /*2df0*/  @!P0 BRA `(.L_x_53) ;  /* 0x0000005800d08947 */ /* 0x002fea0003800000 */
.L_x_52:
[----:B------:R-:W-:-:S04]  /*2e00*/  UIADD3 UR7, UPT, UPT, UR5, 0x1, URZ ;  /* 0x0000000105077890 */ /* 0x000fc8000fffe0ff */
[----:B------:R-:W-:-:S04]  /*2e10*/  UISETP.NE.AND UP0, UPT, UR7, 0x2, UPT ;  /* 0x000000020700788c */ /* 0x000fc8000bf05270 */
[----:B------:R-:W-:Y:S02]  /*2e20*/  USEL UR8, URZ, 0x1, UP0 ;  /* 0x00000001ff087887 */ /* 0x000fe40008000000 */
[----:B------:R-:W-:-:S04]  /*2e30*/  USEL UR7, UR7, URZ, UP0 ;  /* 0x000000ff07077287 */ /* 0x000fc80008000000 */
[----:B------:R-:W-:Y:S01]  /*2e40*/  ULEA UR7, UR7, UR6, 0x3 ;  /* 0x0000000607077291 */ /* 0x000fe2000f8e18ff */
[----:B-1----:R-:W-:-:S04]  /*2e50*/  LOP3.LUT R2, R12, UR8, RZ, 0x3c, !PT ;  /* 0x000000080c027c12 */ /* 0x002fc8000f8e3cff */
[----:B------:R-:W-:-:S04]  /*2e60*/  SHF.L.U32 R0, R2, 0x1f, RZ ;  /* 0x0000001f02007819 */ /* 0x000fc800000006ff */
[----:B------:R-:W1:Y:S02]  /*2e70*/  SYNCS.PHASECHK.TRANS64 P0, [UR7+0xa0], R0 ;  /* 0x0000a000ff0075a7 */ /* 0x000e640008001007 */
[----:B-1----:R-:W-:Y:S05]  /*2e80*/  @P0 EXIT ;  /* 0x000000000000094d */ /* 0x002fea0003800000 */
[----:B------:R-:W-:Y:S02]  /*2e90*/  SHF.L.U32 R2, R2, 0x1f, RZ ;  /* 0x0000001f02027819 */ /* 0x000fe400000006ff */
[----:B------:R-:W-:-:S07]  /*2ea0*/  MOV R0, UR7 ;  /* 0x0000000700007c02 */ /* 0x000fce0008000f00 */
.L_x_54:
[----:B-1----:R1:W2:Y:S02]  /*2eb0*/  SYNCS.PHASECHK.TRANS64.TRYWAIT P0, [R0+URZ+0xa0], R2 ;  /* 0x0000a002000075a7 */ /* 0x0022a400080011ff */
[----:B--2---:R-:W-:Y:S05]  /*2ec0*/  @!P0 NANOSLEEP.SYNCS 0x989680 ;  /* 0x009896800000895d */ /* 0x004fea0003900000 */
[----:B------:R-:W2:Y:S02]  /*2ed0*/  @!P0 SYNCS.PHASECHK.TRANS64 P0, [R0+URZ+0xa0], R2 ;  /* 0x0000a002000085a7 */ /* 0x000ea400080010ff */
[----:B--2---:R-:W-:Y:S05]  /*2ee0*/  @P0 EXIT ;  /* 0x000000000000094d */ /* 0x004fea0003800000 */
[----:B------:R-:W-:Y:S05]  /*2ef0*/  BRA `(.L_x_54) ;  /* 0xfffffffc00ec7947 */ /* 0x000fea000383ffff */
.L_x_47:
[----:B------:R-:W-:Y:S05]  /*2f00*/  BRA.U UP4, `(.L_x_55) ;  /* 0x0000000d04d87547 */ /* 0x000fea000b800000 */
[----:B------:R-:W1:Y:S01]  /*2f10*/  S2UR UR7, SR_CgaCtaId ;  /* 0x00000000000779c3 */ /* 0x000e620000008800 */
[----:B------:R-:W-:Y:S01]  /*2f20*/  UMOV UR4, 0x40 ;  /* 0x0000004000047882 */ /* 0x000fe20000000000 */
[----:B------:R-:W-:Y:S01]  /*2f30*/  NOP ;  /* 0x0000000000007918 */ /* 0x000fe20000000000 */
[----:B------:R-:W-:Y:S01]  /*2f40*/  UMOV UR6, 0x400 ;  /* 0x0000040000067882 */ /* 0x000fe20000000000 */
[----:B-1----:R-:W-:Y:S02]  /*2f50*/  ULEA UR5, UR7, UR4, 0x18 ;  /* 0x0000000407057291 */ /* 0x002fe4000f8ec0ff */
[----:B------:R-:W-:-:S07]  /*2f60*/  ULEA UR6, UR7, UR6, 0x18 ;  /* 0x0000000607067291 */ /* 0x000fce000f8ec0ff */
[----:B------:R-:W1:Y:S02]  /*2f70*/  LDS.U8 R0, [UR5+0x1c] ;  /* 0x00001c05ff007984 */ /* 0x000e640008000000 */
[----:B-1----:R-:W-:-:S13]  /*2f80*/  ISETP.NE.AND P0, PT, R0, RZ, PT ;  /* 0x000000ff0000720c */ /* 0x002fda0003f05270 */
[----:B------:R-:W-:Y:S05]  /*2f90*/  @P0 BRA `(.L_x_56) ;  /* 0x0000000000580947 */ /* 0x000fea0003800000 */
[----:B------:R-:W-:-:S13]  /*2fa0*/  ELECT P0, URZ, PT ;  /* 0x0000000000ff782f */ /* 0x000fda0003800000 */
[----:B------:R-:W-:Y:S05]  /*2fb0*/  @!P0 BRA `(.L_x_57) ;  /* 0x0000000000608947 */ /* 0x000fea0003800000 */
[----:B------:R-:W-:Y:S01]  /*2fc0*/  UMOV UR4, 0x10 ;  /* 0x0000001000047882 */ /* 0x000fe20000000000 */
[----:B------:R-:W-:Y:S01]  /*2fd0*/  HFMA2 R0, -RZ, RZ, 0, 5.9604644775390625e-08 ;  /* 0x00000001ff007431 */ /* 0x000fe200000001ff */
[----:B------:R-:W-:-:S03]  /*2fe0*/  MOV R3, 0xffff ;  /* 0x0000ffff00037802 */ /* 0x000fc60000000f00 */
[----:B------:R-:W-:Y:S04]  /*2ff0*/  DEPBAR.LE SB1, 0x36 ;  /* 0x00009d800000791a */ /* 0x000fe80000000000 */
[----:B------:R-:W1:Y:S02]  /*3000*/  UTCATOMSWS.FIND_AND_SET.ALIGN UP0, UR4, UR4 ;  /* 0x00000004000475e3 */ /* 0x000e640008000800 */
[----:B-1----:R-:W-:Y:S01]  /*3010*/  MOV R4, UR4 ;  /* 0x0000000400047c02 */ /* 0x002fe20008000f00 */
[----:B------:R-:W-:Y:S06]  /*3020*/  BRA.U UP0, `(.L_x_58) ;  /* 0x0000000100187547 */ /* 0x000fec000b800000 */
.L_x_59:
[----:B------:R-:W-:Y:S05]  /*3030*/  NANOSLEEP 0x64 ;  /* 0x000000640000795d */ /* 0x000fea0003800000 */
[----:B------:R-:W-:-:S05]  /*3040*/  UMOV UR4, 0x10 ;  /* 0x0000001000047882 */ /* 0x000fca0000000000 */
[----:B------:R-:W-:Y:S04]  /*3050*/  DEPBAR.LE SB1, 0x36 ;  /* 0x00009d800000791a */ /* 0x000fe80000000000 */
[----:B------:R-:W1:Y:S02]  /*3060*/  UTCATOMSWS.FIND_AND_SET.ALIGN UP0, UR4, UR4 ;  /* 0x00000004000475e3 */ /* 0x000e640008000800 */
[----:B-1----:R-:W-:Y:S01]  /*3070*/  MOV R4, UR4 ;  /* 0x0000000400047c02 */ /* 0x002fe20008000f00 */
[----:B------:R-:W-:Y:S05]  /*3080*/  BRA.U !UP0, `(.L_x_59) ;  /* 0xfffffffd08e87547 */ /* 0x000fea000b83ffff */
.L_x_58:
[-C--:B------:R-:W-:Y:S02]  /*3090*/  SHF.L.U32 R3, R3, R4.reuse, RZ ;  /* 0x0000000403037219 */ /* 0x080fe400000006ff */
[----:B------:R-:W-:Y:S01]  /*30a0*/  SHF.L.U32 R0, R0, R4, RZ ;  /* 0x0000000400007219 */ /* 0x000fe200000006ff */
[----:B------:R-:W-:Y:S02]  /*30b0*/  IMAD.SHL.U32 R4, R4, 0x20, RZ ;  /* 0x0000002004047824 */ /* 0x000fe400078e00ff */
[----:B------:R1:W-:Y:S04]  /*30c0*/  ATOMS.OR RZ, [UR5+0x14], R3 ;  /* 0x00001403ffff798c */ /* 0x0003e8000b000005 */
[----:B------:R1:W-:Y:S04]  /*30d0*/  ATOMS.OR RZ, [UR5+0x18], R0 ;  /* 0x00001800ffff798c */ /* 0x0003e8000b000005 */
[----:B------:R1:W-:Y:S01]  /*30e0*/  STS [UR6+0x140], R4 ;  /* 0x00014004ff007988 */ /* 0x0003e20008000806 */
[----:B------:R-:W-:Y:S05]  /*30f0*/  BRA `(.L_x_57) ;  /* 0x0000000000107947 */ /* 0x000fea0003800000 */
.L_x_56:
[----:B------:R-:W-:Y:S02]  /*3100*/  MOV R0, 0xffffffff ;  /* 0xffffffff00007802 */ /* 0x000fe40000000f00 */
[----:B------:R-:W-:-:S03]  /*3110*/  MOV R4, 0x3140 ;  /* 0x0000314000047802 */ /* 0x000fc60000000f00 */
[----:B------:R1:W-:Y:S04]  /*3120*/  STS [UR6+0x140], R0 ;  /* 0x00014000ff007988 */ /* 0x0003e80008000806 */
[----:B-1---5:R-:W-:Y:S05]  /*3130*/  CALL.REL.NOINC `($__internal_1_$__cuda_sm10x_tcgen05_guardrail_trap_phase_invalid_during_alloc) ;  /* 0x0000006000187944 */ /* 0x022fea0003c00000 */
.L_x_57:
[----:B------:R-:W-:Y:S05]  /*3140*/  WARPSYNC.ALL ;  /* 0x0000000000007948 */ /* 0x000fea0003800000 */
[----:B------:R-:W2:Y:S01]  /*3150*/  S2UR UR4, SR_CgaCtaId ;  /* 0x00000000000479c3 */ /* 0x000ea20000008800 */
[----:B------:R-:W-:Y:S01]  /*3160*/  UMOV UR26, 0x400 ;  /* 0x00000400001a7882 */ /* 0x000fe20000000000 */
[----:B------:R-:W-:-:S06]  /*3170*/  NOP ;  /* 0x0000000000007918 */ /* 0x000fcc0000000000 */
[----:B------:R-:W-:Y:S06]  /*3180*/  BAR.ARV 0x6, 0xa0 ;  /* 0x0182800000007b1d */ /* 0x000fec0000002000 */
[----:B------:R-:W3:Y:S01]  /*3190*/  LDCU UR5, c[0x0][0x38c] ;  /* 0x00007180ff0577ac */ /* 0x000ee20008000800 */
[----:B------:R-:W-:Y:S01]  /*31a0*/  LOP3.LUT R2, R2, 0xffff, RZ, 0xc0, !PT ;  /* 0x0000ffff02027812 */ /* 0x000fe200078ec0ff */
[----:B------:R-:W-:Y:S01]  /*31b0*/  IMAD.MOV.U32 R11, RZ, RZ, 0x1 ;  /* 0x00000001ff0b7424 */ /* 0x000fe200078e00ff */
[----:B------:R-:W-:Y:S01]  /*31c0*/  CS2R R8, SRZ ;  /* 0x0000000000087805 */ /* 0x000fe2000001ff00 */
[----:B------:R-:W4:Y:S01]  /*31d0*/  LDCU UR7, c[0x0][0x38c] ;  /* 0x00007180ff0777ac */ /* 0x000f220008000800 */
[----:B------:R-:W-:Y:S01]  /*31e0*/  R2UR UR27, R2 ;  /* 0x00000000021b72ca */ /* 0x000fe200000e0000 */
[----:B------:R-:W-:Y:S01]  /*31f0*/  IMAD.MOV.U32 R10, RZ, RZ, RZ ;  /* 0x000000ffff0a7224 */ /* 0x000fe200078e00ff */
[----:B------:R-:W-:Y:S01]  /*3200*/  UMOV UR30, URZ ;  /* 0x000000ff001e7c82 */ /* 0x000fe20008000000 */
[----:B------:R-:W-:Y:S01]  /*3210*/  UMOV UR24, URZ ;  /* 0x000000ff00187c82 */ /* 0x000fe20008000000 */
[----:B--2---:R-:W-:Y:S01]  /*3220*/  ULEA UR26, UR4, UR26, 0x18 ;  /* 0x0000001a041a7291 */ /* 0x004fe2000f8ec0ff */
[----:B------:R-:W-:Y:S01]  /*3230*/  UMOV UR38, 0x0 ;  /* 0x0000000000267882 */ /* 0x000fe20000000000 */
[----:B------:R-:W-:-:S02]  /*3240*/  UMOV UR39, 0x4200490 ;  /* 0x0420049000277882 */ /* 0x000fc40000000000 */
[----:B------:R-:W-:Y:S02]  /*3250*/  UIADD3 UR4, UPT, UPT, UR26, 0x4400, URZ ;  /* 0x000044001a047890 */ /* 0x000fe4000fffe0ff */
[----:B------:R-:W-:Y:S02]  /*3260*/  UIADD3 UR6, UPT, UPT, UR26, 0xc400, URZ ;  /* 0x0000c4001a067890 */ /* 0x000fe4000fffe0ff */
[----:B---3--:R-:W-:Y:S01]  /*3270*/  UIADD3 UR5, UPT, UPT, UR5, 0x3f, URZ ;  /* 0x0000003f05057890 */ /* 0x008fe2000fffe0ff */
[----:B-1----:R-:W1:Y:S01]  /*3280*/  LDS R0, [UR26+0x140] ;  /* 0x0001401aff007984 */ /* 0x002e620008000800 */
[----:B------:R-:W-:Y:S01]  /*3290*/  UMOV UR36, 0x0 ;  /* 0x0000000000247882 */ /* 0x000fe20000000000 */
[----:B------:R-:W-:Y:S01]  /*32a0*/  UMOV UR37, 0x4200490 ;  /* 0x0420049000257882 */ /* 0x000fe20000000000 */
[----:B------:R-:W-:Y:S02]  /*32b0*/  USHF.R.S32.HI UR40, URZ, 0x1f, UR5 ;  /* 0x0000001fff287899 */ /* 0x000fe40008011405 */
[----:B----4-:R-:W-:-:S02]  /*32c0*/  UISETP.GE.AND UP4, UPT, UR7, 0x1, UPT ;  /* 0x000000010700788c */ /* 0x010fc4000bf86270 */
[----:B------:R-:W-:Y:S02]  /*32d0*/  ULEA.HI UR40, UR40, UR5, URZ, 0x6 ;  /* 0x0000000528287291 */ /* 0x000fe4000f8f30ff */
[----:B------:R-:W-:Y:S02]  /*32e0*/  USHF.R.U32.HI UR5, URZ, 0x4, UR4 ;  /* 0x00000004ff057899 */ /* 0x000fe40008011604 */
[----:B------:R-:W-:Y:S02]  /*32f0*/  USHF.R.S32.HI UR40, URZ, 0x6, UR40 ;  /* 0x00000006ff287899 */ /* 0x000fe40008011428 */
[----:B------:R-:W-:Y:S02]  /*3300*/  USHF.R.U32.HI UR4, URZ, 0x4, UR6 ;  /* 0x00000004ff047899 */ /* 0x000fe40008011606 */
[----:B------:R-:W-:Y:S02]  /*3310*/  UISETP.LT.AND UP0, UPT, UR40, 0x1, UPT ;  /* 0x000000012800788c */ /* 0x000fe4000bf01270 */
[----:B------:R-:W-:-:S02]  /*3320*/  ULOP3.LUT UR5, UR5, 0x3fff, URZ, 0xc0, !UPT ;  /* 0x00003fff05057892 */ /* 0x000fc4000f8ec0ff */
[----:B------:R-:W-:Y:S02]  /*3330*/  ULOP3.LUT UR4, UR4, 0x3fff, URZ, 0xc0, !UPT ;  /* 0x00003fff04047892 */ /* 0x000fe4000f8ec0ff */
[----:B------:R-:W-:Y:S02]  /*3340*/  USEL UR41, UR40, 0x1, !UP0 ;  /* 0x0000000128297887 */ /* 0x000fe4000c000000 */
[----:B------:R-:W-:Y:S02]  /*3350*/  ULOP3.LUT UR28, UR5, 0x10000, URZ, 0xfc, !UPT ;  /* 0x00010000051c7892 */ /* 0x000fe4000f8efcff */
[----:B------:R-:W-:Y:S02]  /*3360*/  ULOP3.LUT UR29, UR4, 0x10000, URZ, 0xfc, !UPT ;  /* 0x00010000041d7892 */ /* 0x000fe4000f8efcff */
[----:B------:R-:W-:Y:S01]  /*3370*/  UIADD3 UR41, UPT, UPT, -UR41, URZ, URZ ;  /* 0x000000ff29297290 */ /* 0x000fe2000fffe1ff */
[----:B------:R-:W-:Y:S01]  /*3380*/  UMOV UR34, 0x0 ;  /* 0x0000000000227882 */ /* 0x000fe20000000000 */
[----:B------:R-:W-:Y:S01]  /*3390*/  UMOV UR35, 0x4200490 ;  /* 0x0420049000237882 */ /* 0x000fe20000000000 */
[----:B------:R-:W-:Y:S01]  /*33a0*/  UMOV UR32, 0x0 ;  /* 0x0000000000207882 */ /* 0x000fe20000000000 */
[----:B------:R-:W-:Y:S01]  /*33b0*/  UMOV UR33, 0x4200490 ;  /* 0x0420049000217882 */ /* 0x000fe20000000000 */
[----:B-1----:R-:W-:-:S15]  /*33c0*/  R2UR UR42, R0 ;  /* 0x00000000002a72ca */ /* 0x002fde00000e0000 */
.L_x_66:
[----:B------:R-:W-:Y:S02]  /*33d0*/  LEA R0, R10, UR26, 0x3 ;  /* 0x0000001a0a007c11 */ /* 0x000fe4000f8e18ff */
[----:B------:R-:W-:Y:S02]  /*33e0*/  SHF.L.U32 R2, R9, 0x1f, RZ ;  /* 0x0000001f09027819 */ /* 0x000fe400000006ff */
[----:B------:R-:W-:Y:S01]  /*33f0*/  PLOP3.LUT P0, PT, PT, PT, UP4, 0x80, 0x8 ;  /* 0x000000000008781c */ /* 0x000fe20003f0f048 */
[----:B------:R-:W-:Y:S01]  /*3400*/  VIADD R3, R0, 0xa0 ;  /* 0x000000a000037836 */ /* 0x000fe20000000000 */
[----:B-1----:R-:W1:Y:S02]  /*3410*/  SYNCS.PHASECHK.TRANS64.TRYWAIT P1, [R0+URZ+0x90], R2 ;  /* 0x00009002000075a7 */ /* 0x002e6400080211ff */
[----:B-1-3--:R-:W-:Y:S09]  /*3420*/  @!P1 BRA `(.L_x_60) ;  /* 0x00000054005c9947 */ /* 0x00aff20003800000 */
.L_x_153:
[----:B------:R-:W-:Y:S01]  /*3430*/  LEA R4, R10, UR26, 0x4 ;  /* 0x0000001a0a047c11 */ /* 0x000fe2000f8e20ff */
[----:B------:R-:W-:Y:S01]  /*3440*/  @UP4 ULEA UR4, UR24, UR26, 0x3 ;  /* 0x0000001a18044291 */ /* 0x000fe2000f8e18ff */
[----:B------:R-:W-:Y:S01]  /*3450*/  PLOP3.LUT P2, PT, PT, PT, PT, 0x80, 0x8 ;  /* 0x000000000008781c */ /* 0x000fe20003f4f070 */
[----:B------:R-:W-:Y:S01]  /*3460*/  ULEA UR31, UR30, UR26, 0x3 ;  /* 0x0000001a1e1f7291 */ /* 0x000fe2000f8e18ff */
[----:B------:R-:W-:Y:S02]  /*3470*/  PRMT R3, RZ, 0x654, R3 ;  /* 0x00000654ff037816 */ /* 0x000fe40000000003 */
[----:B------:R-:W2:Y:S01]  /*3480*/  LDS.128 R4, [R4+0x120] ;  /* 0x0001200004047984 */ /* 0x000ea20000000c00 */
[----:B-1----:R-:W-:Y:S02]  /*3490*/  @P0 SHF.L.U32 R2, R8, 0x1f, RZ ;  /* 0x0000001f08020819 */ /* 0x002fe400000006ff */
[----:B------:R-:W-:Y:S01]  /*34a0*/  SHF.L.U32 R0, R11, 0x1f, RZ ;  /* 0x0000001f0b007819 */ /* 0x000fe200000006ff */
[----:B------:R-:W-:Y:S01]  /*34b0*/  @!PT LDS RZ, [RZ] ;  /* 0x00000000fffff984 */ /* 0x000fe20000000800 */
[----:B------:R-:W-:Y:S01]  /*34c0*/  @!PT LDS RZ, [RZ] ;  /* 0x00000000fffff984 */ /* 0x000fe20000000800 */
[----:B------:R-:W-:Y:S01]  /*34d0*/  @!PT LDS RZ, [RZ] ;  /* 0x00000000fffff984 */ /* 0x000fe20000000800 */
[----:B------:R-:W-:Y:S01]  /*34e0*/  @!PT LDS RZ, [RZ] ;  /* 0x00000000fffff984 */ /* 0x000fe20000000800 */
[----:B------:R1:W-:Y:S06]  /*34f0*/  MEMBAR.ALL.CTA ;  /* 0x0000000000007992 */ /* 0x0003ec0000008000 */
[----:B-1----:R-:W1:Y:S02]  /*3500*/  FENCE.VIEW.ASYNC.S ;  /* 0x00000000000073c6 */ /* 0x002e640000000000 */
[----:B-1----:R1:W-:Y:S01]  /*3510*/  SYNCS.ARRIVE.TRANS64.RED.A1T0 RZ, [R3+URZ], RZ ;  /* 0x000000ff03ff79a7 */ /* 0x0023e200081004ff */
[----:B------:R1:W3:Y:S01]  /*3520*/  @P0 SYNCS.PHASECHK.TRANS64.TRYWAIT P2, [UR4], R2 ;  /* 0x00000002ff0005a7 */ /* 0x0002e20008041104 */
[----:B------:R-:W-:Y:S01]  /*3530*/  ULEA.HI UR4, UR30, UR30, URZ, 0x1 ;  /* 0x0000001e1e047291 */ /* 0x000fe2000f8f08ff */
[----:B--2---:R-:W-:-:S03]  /*3540*/  LOP3.LUT P1, RZ, R6, 0x1, RZ, 0xc0, !PT ;  /* 0x0000000106ff7812 */ /* 0x004fc6000782c0ff */
[----:B------:R-:W-:Y:S02]  /*3550*/  USHF.L.U32 UR11, UR4, 0x6, URZ ;  /* 0x00000006040b7899 */ /* 0x000fe400080006ff */
[----:B------:R-:W-:Y:S02]  /*3560*/  ULOP3.LUT UR4, UR4, 0xffe, URZ, 0xc0, !UPT ;  /* 0x00000ffe04047892 */ /* 0x000fe4000f8ec0ff */
[----:B------:R-:W-:Y:S02]  /*3570*/  ULOP3.LUT UR11, UR11, 0xffffff80, URZ, 0xc0, !UPT ;  /* 0xffffff800b0b7892 */ /* 0x000fe4000f8ec0ff */
[----:B------:R-:W-:Y:S02]  /*3580*/  UIADD3 UR4, UPT, UPT, -UR4, UR30, URZ ;  /* 0x0000001e04047290 */ /* 0x000fe4000fffe1ff */
[----:B------:R-:W-:Y:S01]  /*3590*/  UIADD3 UR11, UPT, UPT, UR42, UR11, URZ ;  /* 0x0000000b2a0b7290 */ /* 0x000fe2000fffe0ff */
[----:B------:R-:W2:Y:S03]  /*35a0*/  SYNCS.PHASECHK.TRANS64.TRYWAIT P0, [UR31+0xd0], R0 ;  /* 0x0000d000ff0075a7 */ /* 0x000ea6000800111f */
[----:B------:R-:W-:Y:S01]  /*35b0*/  ULEA UR11, UR4, UR11, 0x14 ;  /* 0x0000000b040b7291 */ /* 0x000fe2000f8ea0ff */
[----:B-123--:R-:W-:Y:S11]  /*35c0*/  @!P0 BRA `(.L_x_61) ;  /* 0x0000005400088947 */ /* 0x00eff60003800000 */
.L_x_155:
[----:B------:R-:W-:Y:S01]  /*35d0*/  IADD3 R10, PT, PT, R10, 0x1, RZ ;  /* 0x000000010a0a7810 */ /* 0x000fe20007ffe0ff */
[----:B------:R-:W-:Y:S06]  /*35e0*/  BRA.U !UP4, `(.L_x_62) ;  /* 0x000000010cc07547 */ /* 0x000fec000b800000 */
[----:B------:R-:W-:Y:S01]  /*35f0*/  UPLOP3.LUT UP2, UPT, UPT, UPT, UPT, 0x40, 0x4 ;  /* 0x000000000004789c */ /* 0x000fe20003f4e870 */
[----:B------:R-:W-:Y:S01]  /*3600*/  UMOV UR23, UR41 ;  /* 0x0000002900177c82 */ /* 0x000fe20008000000 */
[----:B------:R-:W-:Y:S01]  /*3610*/  UMOV UR22, UR40 ;  /* 0x0000002800167c82 */ /* 0x000fe20008000000 */
[----:B------:R-:W-:-:S08]  /*3620*/  UMOV UR10, UR24 ;  /* 0x00000018000a7c82 */ /* 0x000fd00008000000 */
.L_x_65:
[----:B------:R-:W-:Y:S02]  /*3630*/  UIADD3 UR23, UPT, UPT, UR23, 0x1, URZ ;  /* 0x0000000117177890 */ /* 0x000fe4000fffe0ff */
[----:B--2---:R-:W-:Y:S02]  /*3640*/  ULEA UR5, UR10, UR26, 0x3 ;  /* 0x0000001a0a057291 */ /* 0x004fe4000f8e18ff */
[----:B------:R-:W-:Y:S01]  /*3650*/  UISETP.NE.AND UP3, UPT, UR23, URZ, UPT ;  /* 0x000000ff1700728c */ /* 0x000fe2000bf65270 */
[----:B---3--:R-:W-:Y:S10]  /*3660*/  @P2 BRA `(.L_x_63) ;  /* 0x00000000000c2947 */ /* 0x008ff40003800000 */
[----:B-1----:R-:W-:Y:S04]  /*3670*/  SHF.L.U32 R2, R8, 0x1f, RZ ;  /* 0x0000001f08027819 */ /* 0x002fe800000006ff */
[----:B------:R-:W1:Y:S02]  /*3680*/  SYNCS.PHASECHK.TRANS64.TRYWAIT P0, [UR5], R2 ;  /* 0x00000002ff0075a7 */ /* 0x000e640008001105 */
[----:B-1----:R-:W-:Y:S05]  /*3690*/  @!P0 BRA `(.L_x_64) ;  /* 0x0000005000ec8947 */ /* 0x002fea0003800000 */
.L_x_63:
[----:B------:R-:W-:Y:S01]  /*36a0*/  UISETP.NE.AND UP0, UPT, UR22, 0x1, UPT ;  /* 0x000000011600788c */ /* 0x000fe2000bf05270 */
[----:B------:R-:W-:Y:S01]  /*36b0*/  PLOP3.LUT P2, PT, PT, PT, PT, 0x80, 0x8 ;  /* 0x000000000008781c */ /* 0x000fe20003f4f070 */
[----:B------:R-:W-:Y:S02]  /*36c0*/  UIADD3 UR4, UPT, UPT, UR10, 0x1, URZ ;  /* 0x000000010a047890 */ /* 0x000fe4000fffe0ff */
[----:B------:R-:W-:Y:S02]  /*36d0*/  UIADD3 UR25, UPT, UPT, UR5, 0x20, URZ ;  /* 0x0000002005197890 */ /* 0x000fe4000fffe0ff */
[----:B------:R-:W-:Y:S01]  /*36e0*/  UISETP.NE.AND UP1, UPT, UR4, 0x4, UPT ;  /* 0x000000040400788c */ /* 0x000fe2000bf25270 */
[----:B------:R-:W-:Y:S01]  /*36f0*/  PLOP3.LUT P0, PT, PT, PT, UP0, 0x80, 0x8 ;  /* 0x000000000008781c */ /* 0x000fe20003f0f008 */
[----:B------:R-:W-:Y:S02]  /*3700*/  UIADD3 UR22, UPT, UPT, UR22, -0x1, URZ ;  /* 0xffffffff16167890 */ /* 0x000fe4000fffe0ff */
[----:B------:R-:W-:Y:S02]  /*3710*/  USEL UR6, URZ, 0x1, UP1 ;  /* 0x00000001ff067887 */ /* 0x000fe40008800000 */
[----:B------:R-:W-:Y:S01]  /*3720*/  USEL UR24, UR4, URZ, UP1 ;  /* 0x000000ff04187287 */ /* 0x000fe20008800000 */
[----:B------:R-:W-:Y:S01]  /*3730*/  UMOV UR7, 0x40004040 ;  /* 0x4000404000077882 */ /* 0x000fe20000000000 */
[----:B------:R-:W-:Y:S02]  /*3740*/  UMOV UR5, 0x40004040 ;  /* 0x4000404000057882 */ /* 0x000fe40000000000 */
[----:B------:R-:W-:Y:S01]  /*3750*/  @UP0 ULEA UR4, UR24, UR26, 0x3 ;  /* 0x0000001a18040291 */ /* 0x000fe2000f8e18ff */
[----:B------:R-:W-:Y:S01]  /*3760*/  LOP3.LUT R8, R8, UR6, RZ, 0x3c, !PT ;  /* 0x0000000608087c12 */ /* 0x000fe2000f8e3cff */
[----:B------:R-:W-:Y:S01]  /*3770*/  ULEA UR6, UR10, UR29, 0xa ;  /* 0x0000001d0a067291 */ /* 0x000fe2000f8e50ff */
[----:B------:R-:W-:Y:S02]  /*3780*/  UMOV UR21, 0x40004040 ;  /* 0x4000404000157882 */ /* 0x000fe40000000000 */
[----:B-1----:R-:W-:Y:S01]  /*3790*/  @P0 SHF.L.U32 R0, R8, 0x1f, RZ ;  /* 0x0000001f08000819 */ /* 0x002fe200000006ff */
[----:B------:R-:W-:Y:S02]  /*37a0*/  UIADD3 UR20, UPT, UPT, UR6, 0x2, URZ ;  /* 0x0000000206147890 */ /* 0x000fe4000fffe0ff */
[----:B------:R-:W-:Y:S01]  /*37b0*/  UIADD3 UR16, UPT, UPT, UR6, 0x4, URZ ;  /* 0x0000000406107890 */ /* 0x000fe2000fffe0ff */
[----:B------:R2:W3:Y:S01]  /*37c0*/  @P0 SYNCS.PHASECHK.TRANS64.TRYWAIT P2, [UR4], R0 ;  /* 0x00000000ff0005a7 */ /* 0x0004e20008041104 */
[----:B------:R-:W-:Y:S02]  /*37d0*/  ULEA UR4, UR10, UR28, 0x9 ;  /* 0x0000001c0a047291 */ /* 0x000fe4000f8e48ff */
[----:B------:R-:W-:Y:S02]  /*37e0*/  UIADD3 UR12, UPT, UPT, UR6, 0x6, URZ ;  /* 0x00000006060c7890 */ /* 0x000fe4000fffe0ff */
[----:B------:R-:W-:Y:S02]  /*37f0*/  UIADD3 UR18, UPT, UPT, UR4, 0x2, URZ ;  /* 0x0000000204127890 */ /* 0x000fe4000fffe0ff */
[----:B------:R-:W-:Y:S02]  /*3800*/  UIADD3 UR14, UPT, UPT, UR4, 0x4, URZ ;  /* 0x00000004040e7890 */ /* 0x000fe4000fffe0ff */
[----:B------:R-:W-:Y:S01]  /*3810*/  UIADD3 UR8, UPT, UPT, UR4, 0x6, URZ ;  /* 0x0000000604087890 */ /* 0x000fe2000fffe0ff */
[----:B------:R2:W-:Y:S01]  /*3820*/  UTCHMMA gdesc[UR4], gdesc[UR6], tmem[UR11], tmem[UR38], idesc[UR39], UP2 ;  /* 0x00ff2606040075ea */ /* 0x0005e2000900000b */
[----:B------:R-:W-:Y:S01]  /*3830*/  UPLOP3.LUT UP2, UPT, UPT, UPT, UPT, 0x80, 0x8 ;  /* 0x000000000008789c */ /* 0x000fe20003f4f070 */
[----:B------:R-:W-:Y:S01]  /*3840*/  UMOV UR19, 0x40004040 ;  /* 0x4000404000137882 */ /* 0x000fe20000000000 */
[----:B------:R-:W-:Y:S01]  /*3850*/  UMOV UR17, 0x40004040 ;  /* 0x4000404000117882 */ /* 0x000fe20000000000 */
[----:B------:R2:W-:Y:S01]  /*3860*/  UTCHMMA gdesc[UR18], gdesc[UR20], tmem[UR11], tmem[UR36], idesc[UR37], UPT ;  /* 0x00ff2414120075ea */ /* 0x0005e2000b80000b */
[----:B------:R-:W-:Y:S01]  /*3870*/  UMOV UR15, 0x40004040 ;  /* 0x40004040000f7882 */ /* 0x000fe20000000000 */
[----:B------:R-:W-:Y:S01]  /*3880*/  UMOV UR13, 0x40004040 ;  /* 0x40004040000d7882 */ /* 0x000fe20000000000 */
[----:B------:R-:W-:Y:S01]  /*3890*/  UMOV UR9, 0x40004040 ;  /* 0x4000404000097882 */ /* 0x000fe20000000000 */
[----:B------:R2:W-:Y:S01]  /*38a0*/  UTCHMMA gdesc[UR14], gdesc[UR16], tmem[UR11], tmem[UR34], idesc[UR35], UPT ;  /* 0x00ff22100e0075ea */ /* 0x0005e2000b80000b */
[----:B------:R2:W-:Y:S01]  /*38b0*/  UTCHMMA gdesc[UR8], gdesc[UR12], tmem[UR11], tmem[UR32], idesc[UR33], UPT ;  /* 0x00ff200c080075ea */ /* 0x0005e2000b80000b */
[----:B------:R2:W-:Y:S01]  /*38c0*/  UTCBAR.MULTICAST [UR25], URZ, UR27 ;  /* 0x000000ff190073e9 */ /* 0x0005e2000800081b */
[----:B------:R-:W-:Y:S01]  /*38d0*/  UMOV UR10, UR24 ;  /* 0x00000018000a7c82 */ /* 0x000fe20008000000 */
[----:B------:R-:W-:Y:S05]  /*38e0*/  BRA.U UP3, `(.L_x_65) ;  /* 0xfffffffd03507547 */ /* 0x000fea000b83ffff */
.L_x_62:
[----:B--2---:R-:W-:Y:S01]  /*38f0*/  UIADD3 UR4, UPT, UPT, UR30, 0x1, URZ ;  /* 0x000000011e047890 */ /* 0x004fe2000fffe0ff */
[C---:B------:R-:W-:Y:S01]  /*3900*/  ISETP.NE.AND P0, PT, R10.reuse, 0x2, PT ;  /* 0x000000020a00780c */ /* 0x040fe20003f05270 */
[----:B------:R-:W-:Y:S02]  /*3910*/  UIADD3 UR5, UPT, UPT, UR31, 0xb0, URZ ;  /* 0x000000b01f057890 */ /* 0x000fe4000fffe0ff */
[----:B------:R-:W-:Y:S01]  /*3920*/  UISETP.NE.AND UP0, UPT, UR4, 0x4, UPT ;  /* 0x000000040400788c */ /* 0x000fe2000bf05270 */
[----:B-1----:R-:W-:Y:S02]  /*3930*/  SEL R0, RZ, 0x1, P0 ;  /* 0x00000001ff007807 */ /* 0x002fe40000000000 */
[----:B------:R-:W-:Y:S01]  /*3940*/  SEL R10, R10, RZ, P0 ;  /* 0x000000ff0a0a7207 */ /* 0x000fe20000000000 */
[----:B------:R-:W-:Y:S01]  /*3950*/  USEL UR6, URZ, 0x1, UP0 ;  /* 0x00000001ff067887 */ /* 0x000fe20008000000 */
[----:B------:R-:W-:Y:S01]  /*3960*/  LOP3.LUT R9, R9, R0, RZ, 0x3c, !PT ;  /* 0x0000000009097212 */ /* 0x000fe200078e3cff */
[----:B------:R-:W-:Y:S01]  /*3970*/  USEL UR30, UR4, URZ, UP0 ;  /* 0x000000ff041e7287 */ /* 0x000fe20008000000 */
[----:B------:R1:W-:Y:S03]  /*3980*/  UTCBAR [UR5], URZ ;  /* 0x000000ff050073e9 */ /* 0x0003e600080000ff */
[----:B------:R-:W-:Y:S01]  /*3990*/  LOP3.LUT R11, R11, UR6, RZ, 0x3c, !PT ;  /* 0x000000060b0b7c12 */ /* 0x000fe2000f8e3cff */
[----:B------:R-:W-:Y:S07]  /*39a0*/  @P1 BRA `(.L_x_66) ;  /* 0xfffffff800881947 */ /* 0x000fee000383ffff */
[----:B------:R-:W2:Y:S01]  /*39b0*/  S2UR UR8, SR_CgaCtaId ;  /* 0x00000000000879c3 */ /* 0x000ea20000008800 */
[----:B------:R-:W-:Y:S01]  /*39c0*/  ELECT P0, URZ, PT ;  /* 0x0000000000ff782f */ /* 0x000fe20003800000 */
[----:B------:R-:W-:Y:S01]  /*39d0*/  IMAD.MOV.U32 R0, RZ, RZ, 0x1 ;  /* 0x00000001ff007424 */ /* 0x000fe200078e00ff */
[----:B------:R-:W-:Y:S01]  /*39e0*/  UIADD3 UR26, UPT, UPT, UR26, 0xd0, URZ ;  /* 0x000000d01a1a7890 */ /* 0x000fe2000fffe0ff */
[----:B------:R-:W-:Y:S01]  /*39f0*/  SHF.L.U32 R2, R11, 0x1f, RZ ;  /* 0x0000001f0b027819 */ /* 0x000fe200000006ff */
[----:B------:R-:W-:-:S03]  /*3a00*/  UMOV UR4, 0x40 ;  /* 0x0000004000047882 */ /* 0x000fc60000000000 */
[----:B------:R-:W-:Y:S01]  /*3a10*/  UVIRTCOUNT.DEALLOC.SMPOOL 0x80 ;  /* 0x000000800000784c */ /* 0x000fe20000000000 */
[----:B--2---:R-:W-:Y:S02]  /*3a20*/  ULEA UR8, UR8, UR4, 0x18 ;  /* 0x0000000408087291 */ /* 0x004fe4000f8ec0ff */
[----:B------:R-:W-:-:S07]  /*3a30*/  ULEA UR4, UR30, UR26, 0x3 ;  /* 0x0000001a1e047291 */ /* 0x000fce000f8e18ff */
[----:B------:R2:W-:Y:S02]  /*3a40*/  @P0 STS.U8 [UR8+0x1c], R0 ;  /* 0x00001c00ff000988 */ /* 0x0005e40008000008 */
[----:B------:R-:W4:Y:S02]  /*3a50*/  SYNCS.PHASECHK.TRANS64.TRYWAIT P0, [UR4], R2 ;  /* 0x00000002ff0075a7 */ /* 0x000f240008001104 */
[----:B--2-4-:R-:W-:Y:S05]  /*3a60*/  @!P0 BRA `(.L_x_67) ;  /* 0x0000005000108947 */ /* 0x014fea0003800000 */
.L_x_158:
[----:B------:R-:W-:-:S04]  /*3a70*/  UIADD3 UR4, UPT, UPT, UR30, 0x1, URZ ;  /* 0x000000011e047890 */ /* 0x000fc8000fffe0ff */
[----:B------:R-:W-:-:S04]  /*3a80*/  UISETP.NE.AND UP0, UPT, UR4, 0x4, UPT ;  /* 0x000000040400788c */ /* 0x000fc8000bf05270 */
[----:B------:R-:W-:Y:S02]  /*3a90*/  USEL UR6, URZ, 0x1, UP0 ;  /* 0x00000001ff067887 */ /* 0x000fe40008000000 */
[----:B------:R-:W-:-:S04]  /*3aa0*/  USEL UR4, UR4, URZ, UP0 ;  /* 0x000000ff04047287 */ /* 0x000fc80008000000 */
[----:B-1----:R-:W-:Y:S01]  /*3ab0*/  ULEA UR5, UR4, UR26, 0x3 ;  /* 0x0000001a04057291 */ /* 0x002fe2000f8e18ff */
[----:B--2---:R-:W-:-:S04]  /*3ac0*/  LOP3.LUT R2, R11, UR6, RZ, 0x3c, !PT ;  /* 0x000000060b027c12 */ /* 0x004fc8000f8e3cff */
[----:B------:R-:W-:-:S04]  /*3ad0*/  SHF.L.U32 R3, R2, 0x1f, RZ ;  /* 0x0000001f02037819 */ /* 0x000fc800000006ff */
[----:B------:R-:W1:Y:S02]  /*3ae0*/  SYNCS.PHASECHK.TRANS64.TRYWAIT P0, [UR5], R3 ;  /* 0x00000003ff0075a7 */ /* 0x000e640008001105 */
[----:B-1----:R-:W-:Y:S05]  /*3af0*/  @!P0 BRA `(.L_x_68) ;  /* 0x0000005000048947 */ /* 0x002fea0003800000 */
.L_x_160:
        /* <DEDUP_REMOVED lines=9> */
.L_x_162:
[----:B------:R-:W-:-:S04]  /*3b90*/  UIADD3 UR4, UPT, UPT, UR4, 0x1, URZ ;  /* 0x0000000104047890 */ /* 0x000fc8000fffe0ff */
[----:B------:R-:W-:-:S04]  /*3ba0*/  UISETP.NE.AND UP0, UPT, UR4, 0x4, UPT ;  /* 0x000000040400788c */ /* 0x000fc8000bf05270 */
[----:B------:R-:W-:Y:S02]  /*3bb0*/  USEL UR5, URZ, 0x1, UP0 ;  /* 0x00000001ff057887 */ /* 0x000fe40008000000 */
[----:B------:R-:W-:-:S04]  /*3bc0*/  USEL UR4, UR4, URZ, UP0 ;  /* 0x000000ff04047287 */ /* 0x000fc80008000000 */
[----:B------:R-:W-:Y:S01]  /*3bd0*/  ULEA UR4, UR4, UR26, 0x3 ;  /* 0x0000001a04047291 */ /* 0x000fe2000f8e18ff */
[----:B------:R-:W-:-:S04]  /*3be0*/  LOP3.LUT R2, R2, UR5, RZ, 0x3c, !PT ;  /* 0x0000000502027c12 */ /* 0x000fc8000f8e3cff */
[----:B------:R-:W-:-:S04]  /*3bf0*/  SHF.L.U32 R2, R2, 0x1f, RZ ;  /* 0x0000001f02027819 */ /* 0x000fc800000006ff */
[----:B------:R-:W2:Y:S02]  /*3c00*/  SYNCS.PHASECHK.TRANS64.TRYWAIT P0, [UR4], R2 ;  /* 0x00000002ff0075a7 */ /* 0x000ea40008001104 */
[----:B--2---:R-:W-:Y:S05]  /*3c10*/  @!P0 BRA `(.L_x_70) ;  /* 0x0000004c00ec8947 */ /* 0x004fea0003800000 */
.L_x_164:
[----:B------:R-:W-:Y:S01]  /*3c20*/  NOP ;  /* 0x0000000000007918 */ /* 0x000fe20000000000 */
[----:B-1----:R-:W1:Y:S01]  /*3c30*/  LDS R0, [UR8+0x14] ;  /* 0x00001408ff007984 */ /* 0x002e620008000800 */
[----:B------:R-:W-:Y:S01]  /*3c40*/  ULOP3.LUT UR4, UR42, 0xffff, URZ, 0xc0, !UPT ;  /* 0x0000ffff2a047892 */ /* 0x000fe2000f8ec0ff */
[----:B------:R-:W-:Y:S01]  /*3c50*/  UMOV UR5, 0xffff ;  /* 0x0000ffff00057882 */ /* 0x000fe20000000000 */
[----:B------:R-:W-:Y:S02]  /*3c60*/  UMOV UR6, 0x1 ;  /* 0x0000000100067882 */ /* 0x000fe40000000000 */
[----:B------:R-:W-:-:S04]  /*3c70*/  USHF.R.U32.HI UR4, URZ, 0x5, UR4 ;  /* 0x00000005ff047899 */ /* 0x000fc80008011604 */
[----:B------:R-:W-:Y:S02]  /*3c80*/  USHF.L.U32 UR5, UR5, UR4, URZ ;  /* 0x0000000405057299 */ /* 0x000fe400080006ff */
[----:B------:R-:W-:-:S04]  /*3c90*/  USHF.L.U32 UR4, UR6, UR4, URZ ;  /* 0x0000000406047299 */ /* 0x000fc800080006ff */
[----:B-1----:R-:W-:-:S04]  /*3ca0*/  LOP3.LUT R0, R0, UR5, RZ, 0xc0, !PT ;  /* 0x0000000500007c12 */ /* 0x002fc8000f8ec0ff */
[----:B------:R-:W-:-:S13]  /*3cb0*/  ISETP.NE.AND P0, PT, R0, UR5, PT ;  /* 0x0000000500007c0c */ /* 0x000fda000bf05270 */
[----:B------:R-:W-:Y:S05]  /*3cc0*/  @P0 BRA `(.L_x_71) ;  /* 0x0000000000580947 */ /* 0x000fea0003800000 */
[----:B------:R-:W1:Y:S02]  /*3cd0*/  LDS R0, [UR8+0x18] ;  /* 0x00001808ff007984 */ /* 0x000e640008000800 */
[----:B-1----:R-:W-:-:S04]  /*3ce0*/  LOP3.LUT R0, R0, UR4, RZ, 0xc0, !PT ;  /* 0x0000000400007c12 */ /* 0x002fc8000f8ec0ff */
[----:B------:R-:W-:-:S13]  /*3cf0*/  ISETP.NE.AND P0, PT, R0, UR4, PT ;  /* 0x0000000400007c0c */ /* 0x000fda000bf05270 */
[----:B------:R-:W-:Y:S05]  /*3d00*/  @P0 BRA `(.L_x_72) ;  /* 0x00000000003c0947 */ /* 0x000fea0003800000 */
[----:B------:R-:W1:Y:S01]  /*3d10*/  S2R R2, SR_LANEID ;  /* 0x0000000000027919 */ /* 0x000e620000000000 */
[----:B------:R-:W-:-:S06]  /*3d20*/  ULOP3.LUT UR5, URZ, UR5, URZ, 0x33, !UPT ;  /* 0x00000005ff057292 */ /* 0x000fcc000f8e33ff */
[----:B------:R-:W-:-:S04]  /*3d30*/  IMAD.U32 R0, RZ, RZ, UR5 ;  /* 0x00000005ff007e24 */ /* 0x000fc8000f8e00ff */
[----:B------:R2:W4:Y:S02]  /*3d40*/  REDUX UR7, R0 ;  /* 0x00000000000773c4 */ /* 0x0005240000000000 */
[----:B------:R1:W-:Y:S01]  /*3d50*/  UTCATOMSWS.AND URZ, UR5 ;  /* 0x0000000500ff79e3 */ /* 0x0003e20008000000 */
[----:B--2---:R-:W-:Y:S01]  /*3d60*/  LOP3.LUT R0, RZ, UR4, RZ, 0x33, !PT ;  /* 0x00000004ff007c12 */ /* 0x004fe2000f8e33ff */
[----:B------:R-:W-:Y:S02]  /*3d70*/  VOTEU.ANY UR4, UPT, PT ;  /* 0x0000000000047886 */ /* 0x000fe400038e0100 */
[----:B------:R-:W-:Y:S02]  /*3d80*/  UFLO.U32 UR4, UR4 ;  /* 0x00000004000472bd */ /* 0x000fe400080e0000 */
[----:B------:R-:W2:Y:S04]  /*3d90*/  REDUX UR6, R0 ;  /* 0x00000000000673c4 */ /* 0x000ea80000000000 */
[----:B-1----:R-:W-:-:S02]  /*3da0*/  ISETP.EQ.U32.AND P0, PT, R2, UR4, PT ;  /* 0x0000000402007c0c */ /* 0x002fc4000bf02070 */
[----:B----4-:R-:W-:-:S11]  /*3db0*/  MOV R2, UR7 ;  /* 0x0000000700027c02 */ /* 0x010fd60008000f00 */
[----:B------:R1:W-:Y:S01]  /*3dc0*/  @P0 ATOMS.AND RZ, [UR8+0x14], R2 ;  /* 0x00001402ffff098c */ /* 0x0003e2000a800008 */
[----:B--2---:R-:W-:-:S05]  /*3dd0*/  IMAD.U32 R0, RZ, RZ, UR6 ;  /* 0x00000006ff007e24 */ /* 0x004fca000f8e00ff */
[----:B------:R1:W-:Y:S01]  /*3de0*/  @P0 ATOMS.AND RZ, [UR8+0x18], R0 ;  /* 0x00001800ffff098c */ /* 0x0003e2000a800008 */
[----:B------:R-:W-:Y:S05]  /*3df0*/  BRA `(.L_x_73) ;  /* 0x0000000000147947 */ /* 0x000fea0003800000 */
.L_x_72:
[----:B------:R-:W-:Y:S02]  /*3e00*/  MOV R2, 0x3e20 ;  /* 0x00003e2000027802 */ /* 0x000fe40000000f00 */
[----:B---3-5:R-:W-:Y:S05]  /*3e10*/  CALL.REL.NOINC `($__internal_0_$__cuda_sm10x_tcgen05_guardrail_trap_col_being_dealloced_not_returned_by_alloc) ;  /* 0x0000005000d47944 */ /* 0x028fea0003c00000 */
[----:B------:R-:W-:Y:S05]  /*3e20*/  BRA `(.L_x_73) ;  /* 0x0000000000087947 */ /* 0x000fea0003800000 */
.L_x_71:
[----:B------:R-:W-:Y:S02]  /*3e30*/  MOV R2, 0x3e50 ;  /* 0x00003e5000027802 */ /* 0x000fe40000000f00 */
[----:B---3-5:R-:W-:Y:S05]  /*3e40*/  CALL.REL.NOINC `($__internal_2_$__cuda_sm10x_tcgen05_guardrail_trap_unallocated_columns_being_dealloced) ;  /* 0x0000005000e07944 */ /* 0x028fea0003c00000 */
.L_x_73:
[----:B------:R-:W-:Y:S01]  /*3e50*/  NOP ;  /* 0x0000000000007918 */ /* 0x000fe20000000000 */
[----:B------:R-:W-:Y:S05]  /*3e60*/  EXIT ;  /* 0x000000000000794d */ /* 0x000fea0003800000 */
.L_x_55:
[----:B------:R-:W-:-:S09]  /*3e70*/  UISETP.NE.OR UP0, UPT, UR17, 0x3, !UP3 ;  /* 0x000000031100788c */ /* 0x000fd2000df05670 */
[----:B------:R-:W-:Y:S05]  /*3e80*/  BRA.U UP0, `(.L_x_74) ;  /* 0x00000011005c7547 */ /* 0x000fea000b800000 */
[----:B------:R-:W1:Y:S01]  /*3e90*/  S2UR UR10, SR_CgaCtaId ;  /* 0x00000000000a79c3 */ /* 0x000e620000008800 */
[----:B------:R-:W2:Y:S01]  /*3ea0*/  LDCU UR31, c[0x0][0x370] ;  /* 0x00006e00ff1f77ac */ /* 0x000ea20008000800 */
[----:B------:R-:W-:Y:S02]  /*3eb0*/  HFMA2 R13, -RZ, RZ, 0, 0 ;  /* 0x00000000ff0d7431 */ /* 0x000fe400000001ff */
[----:B------:R-:W-:Y:S01]  /*3ec0*/  IMAD.MOV.U32 R15, RZ, RZ, 0x1 ;  /* 0x00000001ff0f7424 */ /* 0x000fe200078e00ff */
[----:B------:R-:W-:Y:S01]  /*3ed0*/  MOV R7, 0x1000 ;  /* 0x0000100000077802 */ /* 0x000fe20000000f00 */
[----:B------:R-:W2:Y:S01]  /*3ee0*/  LDCU.128 UR44, c[0x0][0xb10] ;  /* 0x00016200ff2c77ac */ /* 0x000ea20008000c00 */
[----:B------:R-:W-:Y:S01]  /*3ef0*/  IMAD.MOV.U32 R14, RZ, RZ, RZ ;  /* 0x000000ffff0e7224 */ /* 0x000fe200078e00ff */
[----:B------:R-:W3:Y:S01]  /*3f00*/  LDC.64 R16, c[0x0][0x348] ;  /* 0x0000d200ff107b82 */ /* 0x000ee20000000a00 */
[----:B------:R-:W4:Y:S01]  /*3f10*/  LDCU UR30, c[0x0][0x374] ;  /* 0x00006e80ff1e77ac */ /* 0x000f220008000800 */
[----:B------:R-:W1:Y:S06]  /*3f20*/  LDCU UR15, c[0x0][0xb0c] ;  /* 0x00016180ff0f77ac */ /* 0x000e6c0008000800 */
[----:B------:R-:W3:Y:S01]  /*3f30*/  LDC.64 R2, c[0x0][0x888] ;  /* 0x00022200ff027b82 */ /* 0x000ee20000000a00 */
[----:B------:R-:W3:Y:S01]  /*3f40*/  LDCU UR49, c[0x0][0xb20] ;  /* 0x00016400ff3177ac */ /* 0x000ee20008000800 */
[----:B------:R-:W3:Y:S06]  /*3f50*/  LDCU UR4, c[0x0][0xb30] ;  /* 0x00016600ff0477ac */ /* 0x000eec0008000800 */
[----:B------:R-:W3:Y:S01]  /*3f60*/  LDC.64 R4, c[0x0][0x890] ;  /* 0x00022400ff047b82 */ /* 0x000ee20000000a00 */
[----:B------:R-:W-:Y:S01]  /*3f70*/  UMOV UR21, 0x400 ;  /* 0x0000040000157882 */ /* 0x000fe20000000000 */
[----:B--2---:R-:W-:-:S02]  /*3f80*/  UIMAD.WIDE.U32 UR6, UR31, UR44, URZ ;  /* 0x0000002c1f0672a5 */ /* 0x004fc4000f8e00ff */
[----:B----4-:R-:W-:Y:S02]  /*3f90*/  UIMAD.WIDE.U32 UR8, UR30, UR47, URZ ;  /* 0x0000002f1e0872a5 */ /* 0x010fe4000f8e00ff */
[----:B-1----:R-:W-:Y:S02]  /*3fa0*/  ULEA UR21, UR10, UR21, 0x18 ;  /* 0x000000150a157291 */ /* 0x002fe4000f8ec0ff */
[----:B------:R-:W-:Y:S02]  /*3fb0*/  UPLOP3.LUT UP3, UPT, UPT, UPT, UPT, 0x40, 0x4 ;  /* 0x000000000004789c */ /* 0x000fe40003f6e870 */
[----:B------:R-:W-:Y:S02]  /*3fc0*/  UIADD3 UR37, UPT, UPT, UR21, 0x58, URZ ;  /* 0x0000005815257890 */ /* 0x000fe4000fffe0ff */
[----:B------:R-:W-:Y:S02]  /*3fd0*/  UIADD3 UR33, UPT, UPT, UR21, 0x40, URZ ;  /* 0x0000004015217890 */ /* 0x000fe4000fffe0ff */
[----:B------:R-:W-:-:S02]  /*3fe0*/  UIADD3 UR25, UPT, UPT, UR21, 0x48, URZ ;  /* 0x0000004815197890 */ /* 0x000fc4000fffe0ff */
[----:B------:R-:W-:Y:S01]  /*3ff0*/  UIADD3 UR17, UPT, UPT, UR21, 0x50, URZ ;  /* 0x0000005015117890 */ /* 0x000fe2000fffe0ff */
[----:B------:R-:W-:Y:S01]  /*4000*/  UMOV UR6, UR7 ;  /* 0x0000000700067c82 */ /* 0x000fe20008000000 */
[----:B------:R-:W-:Y:S01]  /*4010*/  UMOV UR41, UR9 ;  /* 0x0000000900297c82 */ /* 0x000fe20008000000 */
[----:B------:R-:W-:Y:S02]  /*4020*/  UISETP.GE.AND UP0, UPT, UR42, 0x1, UPT ;  /* 0x000000012a00788c */ /* 0x000fe4000bf06270 */
[----:B------:R-:W-:Y:S01]  /*4030*/  UISETP.NE.AND UP4, UPT, UR42, 0x1, UPT ;  /* 0x000000012a00788c */ /* 0x000fe2000bf85270 */
[----:B------:R-:W1:Y:S01]  /*4040*/  LDCU.64 UR22, c[0x0][0xb28] ;  /* 0x00016500ff1677ac */ /* 0x000e620008000a00 */
[----:B------:R-:W-:Y:S02]  /*4050*/  UISETP.NE.AND UP6, UPT, UR15, 0x1, UPT ;  /* 0x000000010f00788c */ /* 0x000fe4000bfc5270 */
[----:B------:R-:W-:Y:S02]  /*4060*/  UISETP.NE.AND UP5, UPT, UR46, 0x1, UPT ;  /* 0x000000012e00788c */ /* 0x000fe4000bfa5270 */
[----:B------:R-:W-:-:S02]  /*4070*/  UPRMT UR37, UR10, 0x654, UR37 ;  /* 0x000006540a257896 */ /* 0x000fc40008000025 */
[----:B------:R-:W-:Y:S02]  /*4080*/  USHF.R.U32.HI UR43, URZ, UR45, UR6 ;  /* 0x0000002dff2b7299 */ /* 0x000fe40008011606 */
[----:B------:R-:W-:Y:S02]  /*4090*/  UPRMT UR40, UR10, 0x654, UR33 ;  /* 0x000006540a287896 */ /* 0x000fe40008000021 */
[----:B------:R-:W-:Y:S02]  /*40a0*/  UPRMT UR39, UR10, 0x654, UR25 ;  /* 0x000006540a277896 */ /* 0x000fe40008000019 */
[----:B------:R-:W-:Y:S02]  /*40b0*/  UPRMT UR38, UR10, 0x654, UR17 ;  /* 0x000006540a267896 */ /* 0x000fe40008000011 */
[----:B---3--:R-:W-:Y:S02]  /*40c0*/  USHF.R.U32.HI UR41, URZ, UR49, UR41 ;  /* 0x00000031ff297299 */ /* 0x008fe40008011629 */
[----:B------:R-:W-:-:S11]  /*40d0*/  UISETP.NE.AND UP2, UPT, UR4, 0x1, UPT ;  /* 0x000000010400788c */ /* 0x000fd6000bf45270 */
.L_x_85:
[C---:B------:R-:W-:Y:S02]  /*40e0*/  LEA R12, R14.reuse, UR21, 0x3 ;  /* 0x000000150e0c7c11 */ /* 0x040fe4000f8e18ff */
[----:B------:R-:W-:Y:S02]  /*40f0*/  SHF.L.U32 R0, R13, 0x1f, RZ ;  /* 0x0000001f0d007819 */ /* 0x000fe400000006ff */
[----:B------:R-:W-:Y:S02]  /*4100*/  LEA R8, R14, UR21, 0x4 ;  /* 0x000000150e087c11 */ /* 0x000fe4000f8e20ff */
[----:B--2---:R-:W2:Y:S02]  /*4110*/  SYNCS.PHASECHK.TRANS64.TRYWAIT P0, [R12+URZ+0x90], R0 ;  /* 0x000090000c0075a7 */ /* 0x004ea400080011ff */
[----:B--2---:R-:W-:Y:S05]  /*4120*/  @!P0 BRA `(.L_x_75) ;  /* 0x0000004800c08947 */ /* 0x004fea0003800000 */
.L_x_165:
[----:B------:R-:W3:Y:S01]  /*4130*/  LDS.128 R8, [R8+0x120] ;  /* 0x0001200008087984 */ /* 0x000ee20000000c00 */
[----:B------:R-:W-:Y:S01]  /*4140*/  UISETP.GE.AND UP0, UPT, UR42, 0x1, UPT ;  /* 0x000000012a00788c */ /* 0x000fe2000bf06270 */
[----:B------:R-:W-:Y:S01]  /*4150*/  @!PT LDS RZ, [RZ] ;  /* 0x00000000fffff984 */ /* 0x000fe20000000800 */
[----:B------:R-:W-:Y:S01]  /*4160*/  @!PT LDS RZ, [RZ] ;  /* 0x00000000fffff984 */ /* 0x000fe20000000800 */
[----:B------:R-:W-:Y:S01]  /*4170*/  @!PT LDS RZ, [RZ] ;  /* 0x00000000fffff984 */ /* 0x000fe20000000800 */
[----:B------:R-:W-:Y:S01]  /*4180*/  @!PT LDS RZ, [RZ] ;  /* 0x00000000fffff984 */ /* 0x000fe20000000800 */
[----:B------:R4:W-:Y:S06]  /*4190*/  MEMBAR.ALL.CTA ;  /* 0x0000000000007992 */ /* 0x0009ec0000008000 */
[----:B----4-:R-:W4:Y:S01]  /*41a0*/  FENCE.VIEW.ASYNC.S ;  /* 0x00000000000073c6 */ /* 0x010f220000000000 */
[----:B---3--:R-:W-:Y:S11]  /*41b0*/  LOP3.LUT P0, RZ, R10, 0x1, RZ, 0xc0, !PT ;  /* 0x000000010aff7812 */ /* 0x008ff6000780c0ff */
[----:B------:R-:W-:Y:S02]  /*41c0*/  @!UPT UIADD3 URZ, UPT, UPT, URZ, URZ, URZ ;  /* 0x000000fffffff290 */ /* 0x000fe4000fffe0ff */
[----:B----4-:R-:W-:Y:S01]  /*41d0*/  VOTEU.ANY UP1, P0 ;  /* 0x0000000000ff7886 */ /* 0x010fe20000020100 */
[----:B------:R-:W-:Y:S11]  /*41e0*/  PLOP3.LUT P0, PT, PT, PT, UP1, 0x80, 0x8 ;  /* 0x000000000008781c */ /* 0x000ff60003f0f018 */
[----:B------:R-:W-:Y:S02]  /*41f0*/  @!UPT UIADD3 URZ, UPT, UPT, URZ, URZ, URZ ;  /* 0x000000fffffff290 */ /* 0x000fe4000fffe0ff */
[----:B--2---:R-:W-:Y:S02]  /*4200*/  @P0 SHF.R.U32.HI R0, RZ, 0x10, R9 ;  /* 0x00000010ff000819 */ /* 0x004fe40000011609 */
[----:B------:R-:W-:Y:S02]  /*4210*/  @P0 MOV R6, R8 ;  /* 0x0000000800060202 */ /* 0x000fe40000000f00 */
[----:B------:R-:W-:Y:S01]  /*4220*/  @P0 R2UR UR4, R0 ;  /* 0x00000000000402ca */ /* 0x000fe200000e0000 */
[----:B------:R-:W-:Y:S01]  /*4230*/  VIADD R0, R12, 0xa0 ;  /* 0x000000a00c007836 */ /* 0x000fe20000000000 */
[----:B------:R-:W-:Y:S02]  /*4240*/  @P0 LOP3.LUT R8, R9, 0xffff, RZ, 0xc0, !PT ;  /* 0x0000ffff09080812 */ /* 0x000fe400078ec0ff */
[----:B------:R-:W-:Y:S02]  /*4250*/  @P0 R2UR UR6, R6 ;  /* 0x00000000060602ca */ /* 0x000fe400000e0000 */
[----:B------:R-:W-:Y:S02]  /*4260*/  PRMT R0, RZ, 0x654, R0 ;  /* 0x00000654ff007816 */ /* 0x000fe40000000000 */
[----:B------:R-:W-:Y:S02]  /*4270*/  @P0 R2UR UR5, R8 ;  /* 0x00000000080502ca */ /* 0x000fe400000e0000 */
[----:B------:R2:W-:Y:S03]  /*4280*/  SYNCS.ARRIVE.TRANS64.RED.A1T0 RZ, [R0+URZ], RZ ;  /* 0x000000ff00ff79a7 */ /* 0x0005e600081004ff */
[----:B------:R-:W-:Y:S04]  /*4290*/  @UP1 UMOV UR29, UR4 ;  /* 0x00000004001d1c82 */ /* 0x000fe80008000000 */
[----:B------:R-:W-:Y:S04]  /*42a0*/  @UP1 UMOV UR14, UR6 ;  /* 0x00000006000e1c82 */ /* 0x000fe80008000000 */
[----:B------:R-:W-:Y:S01]  /*42b0*/  @UP1 UMOV UR13, UR5 ;  /* 0x00000005000d1c82 */ /* 0x000fe20008000000 */
[----:B------:R-:W-:Y:S05]  /*42c0*/  BRA.U !UP0, `(.L_x_76) ;  /* 0x0000000108a47547 */ /* 0x000fea000b800000 */
[----:B------:R-:W-:Y:S02]  /*42d0*/  UIMAD.WIDE.U32 UR18, UR13, UR47, URZ ;  /* 0x0000002f0d1272a5 */ /* 0x000fe4000f8e00ff */
[----:B------:R-:W-:Y:S02]  /*42e0*/  UIMAD.WIDE.U32 UR26, UR14, UR44, URZ ;  /* 0x0000002c0e1a72a5 */ /* 0x000fe4000f8e00ff */
[----:B------:R-:W-:Y:S02]  /*42f0*/  USEL UR4, UR30, UR41, !UP5 ;  /* 0x000000291e047287 */ /* 0x000fe4000e800000 */
[----:B------:R-:W-:Y:S02]  /*4300*/  USEL UR7, UR31, UR43, !UP6 ;  /* 0x0000002b1f077287 */ /* 0x000fe4000f000000 */
[----:B-1----:R-:W-:Y:S02]  /*4310*/  UIMAD.WIDE.U32 UR8, UR4, UR22, URZ ;  /* 0x00000016040872a5 */ /* 0x002fe4000f8e00ff */
[----:B------:R-:W-:Y:S01]  /*4320*/  UIMAD.WIDE.U32 UR10, UR7, UR22, URZ ;  /* 0x00000016070a72a5 */ /* 0x000fe2000f8e00ff */
[----:B------:R-:W-:Y:S02]  /*4330*/  UMOV UR5, UR19 ;  /* 0x0000001300057c82 */ /* 0x000fe40008000000 */
[----:B------:R-:W-:Y:S03]  /*4340*/  USHF.R.U32.HI UR6, URZ, UR49, UR5 ;  /* 0x00000031ff067299 */ /* 0x000fe60008011605 */
[----:B------:R-:W-:Y:S01]  /*4350*/  UMOV UR5, UR27 ;  /* 0x0000001b00057c82 */ /* 0x000fe20008000000 */
[----:B------:R-:W-:Y:S02]  /*4360*/  USEL UR6, UR13, UR6, !UP5 ;  /* 0x000000060d067287 */ /* 0x000fe4000e800000 */
[----:B------:R-:W-:Y:S03]  /*4370*/  USHF.R.U32.HI UR12, URZ, UR45, UR5 ;  /* 0x0000002dff0c7299 */ /* 0x000fe60008011605 */
[----:B------:R-:W-:Y:S02]  /*4380*/  UMOV UR5, UR9 ;  /* 0x0000000900057c82 */ /* 0x000fe40008000000 */
[----:B------:R-:W-:Y:S03]  /*4390*/  @UP4 USHF.R.U32.HI UR4, URZ, UR23, UR5 ;  /* 0x00000017ff044299 */ /* 0x000fe60008011605 */
[----:B------:R-:W-:Y:S01]  /*43a0*/  UMOV UR5, UR11 ;  /* 0x0000000b00057c82 */ /* 0x000fe20008000000 */
[----:B------:R-:W-:Y:S02]  /*43b0*/  UIMAD UR4, UR42, UR4, URZ ;  /* 0x000000042a0472a4 */ /* 0x000fe4000f8e02ff */
[----:B------:R-:W-:Y:S02]  /*43c0*/  @UP4 USHF.R.U32.HI UR7, URZ, UR23, UR5 ;  /* 0x00000017ff074299 */ /* 0x000fe40008011605 */
[----:B------:R-:W-:Y:S02]  /*43d0*/  UIMAD.WIDE.U32 UR10, UR6, UR22, URZ ;  /* 0x00000016060a72a5 */ /* 0x000fe4000f8e00ff */
[----:B------:R-:W-:Y:S02]  /*43e0*/  USEL UR5, UR14, UR12, !UP6 ;  /* 0x0000000c0e057287 */ /* 0x000fe4000f000000 */
[----:B------:R-:W-:Y:S02]  /*43f0*/  UIMAD UR8, UR42, UR7, URZ ;  /* 0x000000072a0872a4 */ /* 0x000fe4000f8e02ff */
[----:B------:R-:W-:Y:S03]  /*4400*/  UISETP.GE.AND UP0, UPT, UR6, UR4, UPT ;  /* 0x000000040600728c */ /* 0x000fe6000bf06270 */
[----:B------:R-:W-:Y:S01]  /*4410*/  UMOV UR4, UR11 ;  /* 0x0000000b00047c82 */ /* 0x000fe20008000000 */
[----:B------:R-:W-:Y:S02]  /*4420*/  UISETP.GE.OR UP0, UPT, UR5, UR8, UP0 ;  /* 0x000000080500728c */ /* 0x000fe40008706670 */
[----:B------:R-:W-:Y:S02]  /*4430*/  USHF.R.U32.HI UR4, URZ, UR23, UR4 ;  /* 0x00000017ff047299 */ /* 0x000fe40008011604 */
[----:B------:R-:W-:Y:S02]  /*4440*/  UIMAD.WIDE.U32 UR8, UR5, UR22, URZ ;  /* 0x00000016050872a5 */ /* 0x000fe4000f8e00ff */
[----:B------:R-:W-:Y:S04]  /*4450*/  USEL UR10, UR6, UR4, !UP4 ;  /* 0x00000004060a7287 */ /* 0x000fe8000e000000 */
[----:B------:R-:W-:Y:S01]  /*4460*/  UIADD3 UR11, UPT, UPT, -UR10, URZ, URZ ;  /* 0x000000ff0a0b7290 */ /* 0x000fe2000fffe1ff */
[----:B------:R-:W-:Y:S02]  /*4470*/  @!UP0 UMOV UR4, UR9 ;  /* 0x0000000900048c82 */ /* 0x000fe40008000000 */
[----:B------:R-:W-:Y:S02]  /*4480*/  @!UP0 USHF.R.U32.HI UR4, URZ, UR23, UR4 ;  /* 0x00000017ff048299 */ /* 0x000fe40008011604 */
[----:B------:R-:W-:Y:S02]  /*4490*/  UIMAD UR8, UR42, UR11, UR6 ;  /* 0x0000000b2a0872a4 */ /* 0x000fe4000f8e0206 */
[----:B------:R-:W-:Y:S04]  /*44a0*/  @!UP0 USEL UR4, UR5, UR4, !UP4 ;  /* 0x0000000405048287 */ /* 0x000fe8000e000000 */
[----:B------:R-:W-:Y:S02]  /*44b0*/  @!UP0 UIMAD UR8, UR7, UR8, UR4 ;  /* 0x00000008070882a4 */ /* 0x000fe4000f8e0204 */
[----:B------:R-:W-:Y:S02]  /*44c0*/  @!UP0 UIADD3 UR9, UPT, UPT, UR10, -UR4, URZ ;  /* 0x800000040a098290 */ /* 0x000fe4000fffe0ff */
[----:B------:R-:W-:Y:S02]  /*44d0*/  UIADD3 UR4, UPT, UPT, -UR5, URZ, URZ ;  /* 0x000000ff05047290 */ /* 0x000fe4000fffe1ff */
[----:B------:R-:W-:Y:S02]  /*44e0*/  UIADD3 UR7, UPT, UPT, -UR6, URZ, URZ ;  /* 0x000000ff06077290 */ /* 0x000fe4000fffe1ff */
[----:B------:R-:W-:Y:S02]  /*44f0*/  @!UP0 UIMAD UR6, UR9, UR42, UR5 ;  /* 0x0000002a090682a4 */ /* 0x000fe4000f8e0205 */
[----:B------:R-:W-:Y:S02]  /*4500*/  UIMAD UR14, UR15, UR4, UR14 ;  /* 0x000000040f0e72a4 */ /* 0x000fe4000f8e020e */
[----:B------:R-:W-:Y:S01]  /*4510*/  UIMAD UR13, UR46, UR7, UR13 ;  /* 0x000000072e0d72a4 */ /* 0x000fe2000f8e020d */
[----:B------:R-:W-:Y:S02]  /*4520*/  @!UP0 UMOV UR5, UR8 ;  /* 0x0000000800058c82 */ /* 0x000fe40008000000 */
[----:B------:R-:W-:Y:S02]  /*4530*/  UIMAD UR14, UR5, UR15, UR14 ;  /* 0x0000000f050e72a4 */ /* 0x000fe4000f8e020e */
[----:B------:R-:W-:Y:S11]  /*4540*/  UIMAD UR13, UR6, UR46, UR13 ;  /* 0x0000002e060d72a4 */ /* 0x000ff6000f8e020d */
[----:B------:R-:W-:Y:S01]  /*4550*/  @!UPT UIADD3 URZ, UPT, UPT, URZ, URZ, URZ ;  /* 0x000000fffffff290 */ /* 0x000fe2000fffe0ff */
.L_x_76:
[----:B------:R-:W3:Y:S01]  /*4560*/  @!UP2 LDCU.128 UR8, c[0x0][0xb10] ;  /* 0x00016200ff08a7ac */ /* 0x000ee20008000c00 */
[C---:B------:R-:W-:Y:S02]  /*4570*/  ISETP.NE.U32.AND P1, PT, R4.reuse, RZ, PT ;  /* 0x000000ff0400720c */ /* 0x040fe40003f25070 */
[----:B------:R-:W-:Y:S02]  /*4580*/  ISETP.NE.U32.AND P0, PT, R4, RZ, PT ;  /* 0x000000ff0400720c */ /* 0x000fe40003f05070 */
[C---:B------:R-:W-:Y:S02]  /*4590*/  ISETP.NE.AND.EX P1, PT, R5.reuse, RZ, PT, P1 ;  /* 0x000000ff0500720c */ /* 0x040fe40003f25310 */
[----:B------:R-:W-:Y:S01]  /*45a0*/  ISETP.NE.AND.EX P0, PT, R5, RZ, PT, P0 ;  /* 0x000000ff0500720c */ /* 0x000fe20003f05300 */
[----:B------:R-:W4:Y:S01]  /*45b0*/  @!UP2 LDCU UR5, c[0x0][0xb0c] ;  /* 0x00016180ff05a7ac */ /* 0x000f220008000800 */
[----:B------:R-:W-:Y:S01]  /*45c0*/  SHF.L.U32 R9, R15, 0x1f, RZ ;  /* 0x0000001f0f097819 */ /* 0x000fe200000006ff */
[----:B------:R-:W-:Y:S02]  /*45d0*/  USHF.L.U32 UR35, UR16, 0x6, URZ ;  /* 0x0000000610237899 */ /* 0x000fe400080006ff */
[----:B------:R-:W-:Y:S02]  /*45e0*/  USHF.L.U32 UR34, UR20, 0x7, URZ ;  /* 0x0000000714227899 */ /* 0x000fe400080006ff */
[----:B---3--:R-:W-:Y:S07]  /*45f0*/  UIMAD.WIDE.U32 UR6, UR14, UR8, URZ ;  /* 0x000000080e0672a5 */ /* 0x008fee000f8e00ff */
[----:B------:R-:W-:Y:S01]  /*4600*/  @!UP2 UMOV UR4, UR7 ;  /* 0x000000070004ac82 */ /* 0x000fe20008000000 */
[----:B----4-:R-:W-:Y:S02]  /*4610*/  @!UP2 UISETP.NE.AND UP0, UPT, UR5, 0x1, UPT ;  /* 0x000000010500a88c */ /* 0x010fe4000bf05270 */
[----:B------:R-:W-:Y:S02]  /*4620*/  @!UP2 USHF.R.U32.HI UR4, URZ, UR9, UR4 ;  /* 0x00000009ff04a299 */ /* 0x000fe40008011604 */
[----:B------:R-:W-:Y:S02]  /*4630*/  UIMAD.WIDE.U32 UR6, UR13, UR11, URZ ;  /* 0x0000000b0d0672a5 */ /* 0x000fe4000f8e00ff */
[----:B------:R-:W-:Y:S02]  /*4640*/  @!UP2 USEL UR8, UR14, UR4, !UP0 ;  /* 0x000000040e08a287 */ /* 0x000fe4000c000000 */
[----:B------:R-:W-:Y:S03]  /*4650*/  @!UP2 UISETP.NE.AND UP0, UPT, UR10, 0x1, UPT ;  /* 0x000000010a00a88c */ /* 0x000fe6000bf05270 */
[----:B------:R-:W-:Y:S02]  /*4660*/  @!UP2 UMOV UR6, UR7 ;  /* 0x000000070006ac82 */ /* 0x000fe40008000000 */
[----:B------:R-:W3:Y:S02]  /*4670*/  @!UP2 LDCU UR4, c[0x0][0xb20] ;  /* 0x00016400ff04a7ac */ /* 0x000ee40008000800 */
[----:B---3--:R-:W-:Y:S04]  /*4680*/  @!UP2 USHF.R.U32.HI UR6, URZ, UR4, UR6 ;  /* 0x00000004ff06a299 */ /* 0x008fe80008011606 */
[----:B------:R-:W-:Y:S04]  /*4690*/  @!UP2 USEL UR6, UR13, UR6, !UP0 ;  /* 0x000000060d06a287 */ /* 0x000fe8000c000000 */
[----:B------:R-:W-:Y:S02]  /*46a0*/  @!UP2 UIADD3 UR4, UPT, UPT, -UR8, UR6, URZ ;  /* 0x000000060804a290 */ /* 0x000fe4000fffe1ff */
[----:B------:R-:W-:Y:S02]  /*46b0*/  @!UP2 UIADD3 UR6, UPT, UPT, UR8, -UR6, URZ ;  /* 0x800000060806a290 */ /* 0x000fe4000fffe0ff */
[----:B------:R-:W-:Y:S02]  /*46c0*/  @!UP2 UIMAD UR14, UR4, UR5, UR14 ;  /* 0x00000005040ea2a4 */ /* 0x000fe4000f8e020e */
[----:B------:R-:W-:Y:S01]  /*46d0*/  @!UP2 UIMAD UR13, UR6, UR10, UR13 ;  /* 0x0000000a060da2a4 */ /* 0x000fe2000f8e020d */
[----:B------:R-:W-:Y:S11]  /*46e0*/  BRA.U UP3, `(.L_x_77) ;  /* 0x0000000103107547 */ /* 0x000ff6000b800000 */
[----:B------:R-:W-:Y:S04]  /*46f0*/  MOV R6, UR48 ;  /* 0x0000003000067c02 */ /* 0x000fe80008000f00 */
[----:B------:R-:W-:Y:S04]  /*4700*/  SHF.L.U32 R6, R6, 0x1f, RZ ;  /* 0x0000001f06067819 */ /* 0x000fe800000006ff */
[----:B------:R-:W3:Y:S02]  /*4710*/  SYNCS.PHASECHK.TRANS64.TRYWAIT P2, [UR21+0x88], R6 ;  /* 0x00008806ff0075a7 */ /* 0x000ee40008041115 */
[----:B---3--:R-:W-:Y:S05]  /*4720*/  @!P2 BRA `(.L_x_78) ;  /* 0x000000440054a947 */ /* 0x008fea0003800000 */
.L_x_77:
[----:B------:R-:W-:Y:S05]  /*4730*/  @!P1 BRA `(.L_x_79) ;  /* 0x0000000000309947 */ /* 0x000fea0003800000 */
[----:B------:R-:W-:Y:S01]  /*4740*/  ISETP.NE.U32.AND P1, PT, R2, RZ, PT ;  /* 0x000000ff0200720c */ /* 0x000fe20003f25070 */
[----:B------:R-:W3:Y:S01]  /*4750*/  LDCU.64 UR4, c[0x0][0x358] ;  /* 0x00006b00ff0477ac */ /* 0x000ee20008000a00 */
[----:B------:R-:W-:Y:S02]  /*4760*/  IMAD.MOV.U32 R45, RZ, RZ, 0x1 ;  /* 0x00000001ff2d7424 */ /* 0x000fe400078e00ff */
[----:B------:R-:W-:Y:S11]  /*4770*/  ISETP.NE.AND.EX P1, PT, R3, RZ, PT, P1 ;  /* 0x000000ff0300720c */ /* 0x000ff60003f25310 */
[----:B------:R-:W-:Y:S02]  /*4780*/  @!UPT UIADD3 URZ, UPT, UPT, URZ, URZ, URZ ;  /* 0x000000fffffff290 */ /* 0x000fe4000fffe0ff */
[----:B------:R-:W4:Y:S01]  /*4790*/  @P1 LDC.64 R10, c[0x0][0x888] ;  /* 0x00022200ff0a1b82 */ /* 0x000f220000000a00 */
[----:B--2---:R-:W-:Y:S04]  /*47a0*/  @P1 IMAD R0, R4, UR36, RZ ;  /* 0x0000002404001c24 */ /* 0x004fe8000f8e02ff */
[----:B----4-:R-:W-:Y:S04]  /*47b0*/  @P1 IMAD.WIDE R10, R0, 0x4, R10 ;  /* 0x00000004000a1825 */ /* 0x010fe800078e020a */
[----:B------:R-:W-:Y:S01]  /*47c0*/  HFMA2 R0, -RZ, RZ, 0, 5.9604644775390625e-08 ;  /* 0x00000001ff007431 */ /* 0x000fe200000001ff */
[----:B---3-5:R3:W5:Y:S04]  /*47d0*/  @P1 LDG.E R27, desc[UR4][R10.64] ;  /* 0x000000040a1b1981 */ /* 0x028768000c1e1900 */
[----:B------:R-:W-:Y:S01]  /*47e0*/  @!P1 PRMT R45, R0, 0x7610, R45 ;  /* 0x00007610002d9816 */ /* 0x000fe2000000002d */
[----:B---3--:R-:W4:Y:S06]  /*47f0*/  @!P1 LDC R27, c[0x0][0x880] ;  /* 0x00022000ff1b9b82 */ /* 0x008f2c0000000800 */
.L_x_79:
[----:B----45:R-:W-:Y:S01]  /*4800*/  @!P0 FSETP.EQ.AND P1, PT, R27, RZ, PT ;  /* 0x000000ff1b00820b */ /* 0x030fe20003f22000 */
[----:B------:R-:W-:Y:S01]  /*4810*/  @!UPT UIADD3 URZ, UPT, UPT, URZ, URZ, URZ ;  /* 0x000000fffffff290 */ /* 0x000fe2000fffe0ff */
[----:B------:R-:W-:Y:S11]  /*4820*/  @!P0 BRA `(.L_x_80) ;  /* 0x0000000000188947 */ /* 0x000ff60003800000 */
[----:B------:R-:W-:Y:S02]  /*4830*/  LOP3.LUT P0, RZ, R45, 0xff, RZ, 0xc0, !PT ;  /* 0x000000ff2dff7812 */ /* 0x000fe4000780c0ff */
[----:B------:R-:W-:Y:S04]  /*4840*/  ISETP.NE.U32.AND P1, PT, R2, RZ, PT ;  /* 0x000000ff0200720c */ /* 0x000fe80003f25070 */
[----:B------:R-:W-:Y:S04]  /*4850*/  ISETP.NE.AND.EX P1, PT, R3, RZ, PT, P1 ;  /* 0x000000ff0300720c */ /* 0x000fe80003f25310 */
[----:B------:R-:W-:Y:S03]  /*4860*/  PLOP3.LUT P1, PT, P1, PT, PT, 0x8, 0x80 ;  /* 0x000000000080781c */ /* 0x000fe60000f2e170 */
[----:B------:R-:W-:Y:S11]  /*4870*/  @P0 FSETP.EQ.AND P1, PT, R27, RZ, PT ;  /* 0x000000ff1b00020b */ /* 0x000ff60003f22000 */
[----:B------:R-:W-:Y:S02]  /*4880*/  @!UPT UIADD3 URZ, UPT, UPT, URZ, URZ, URZ ;  /* 0x000000fffffff290 */ /* 0x000fe4000fffe0ff */
.L_x_80:
[----:B------:R-:W3:Y:S01]  /*4890*/  SYNCS.PHASECHK.TRANS64.TRYWAIT P2, [UR21+0x60], R9 ;  /* 0x00006009ff0075a7 */ /* 0x000ee20008041115 */
[----:B------:R-:W-:Y:S04]  /*48a0*/  ELECT P0, URZ, PT ;  /* 0x0000000000ff782f */ /* 0x000fe80003800000 */
[----:B------:R-:W-:Y:S11]  /*48b0*/  PLOP3.LUT P1, PT, P1, P0, PT, 0xf2, 0x2f ;  /* 0x00000000002f781c */ /* 0x000ff60000f21e72 */
[----:B------:R-:W-:Y:S02]  /*48c0*/  @!UPT UIADD3 URZ, UPT, UPT, URZ, URZ, URZ ;  /* 0x000000fffffff290 */ /* 0x000fe4000fffe0ff */
[----:B------:R-:W-:Y:S05]  /*48d0*/  @!P1 IADD3 R8, P0, PT, R16, 0x580, RZ ;  /* 0x0000058010089810 */ /* 0x000fea0007f1e0ff */
[----:B--2---:R-:W-:Y:S01]  /*48e0*/  @!P1 IMAD.X R6, RZ, RZ, R17, P0 ;  /* 0x000000ffff069224 */ /* 0x004fe200000e0611 */
[----:B---3--:R-:W-:Y:S07]  /*48f0*/  @!P2 BRA `(.L_x_81) ;  /* 0x0000004000f8a947 */ /* 0x008fee0003800000 */
.L_x_168:
[----:B------:R-:W-:Y:S01]  /*4900*/  @!P1 R2UR UR5, R8 ;  /* 0x00000000080592ca */ /* 0x000fe200000e0000 */
[----:B------:R-:W-:Y:S01]  /*4910*/  VOTEU.ALL UP0, P1 ;  /* 0x0000000000ff7886 */ /* 0x000fe20000800000 */
[----:B------:R-:W-:Y:S01]  /*4920*/  @!P1 R2UR UR4, R6 ;  /* 0x00000000060492ca */ /* 0x000fe200000e0000 */
[----:B--2---:R-:W-:Y:S01]  /*4930*/  @!P1 IMAD.MOV.U32 R0, RZ, RZ, 0x1000 ;  /* 0x00001000ff009424 */ /* 0x004fe200078e00ff */
[----:B------:R-:W-:Y:S01]  /*4940*/  UMOV UR6, 0x0 ;  /* 0x0000000000067882 */ /* 0x000fe20000000000 */
[----:B------:R-:W-:Y:S01]  /*4950*/  UMOV UR7, 0x10000000 ;  /* 0x1000000000077882 */ /* 0x000fe20000000000 */
[----:B------:R-:W-:Y:S01]  /*4960*/  @!UP0 UIADD3 UR32, UPT, UPT, UR21, 0x200, URZ ;  /* 0x0000020015208890 */ /* 0x000fe2000fffe0ff */
[----:B------:R-:W-:Y:S01]  /*4970*/  @!P1 IADD3 R8, P0, PT, R16, 0x580, RZ ;  /* 0x0000058010089810 */ /* 0x000fe20007f1e0ff */
[----:B------:R-:W-:Y:S04]  /*4980*/  VOTEU.ALL UP0, P1 ;  /* 0x0000000000ff7886 */ /* 0x000fe80000800000 */
[----:B------:R-:W-:Y:S02]  /*4990*/  @!P1 IMAD.X R6, RZ, RZ, R17, P0 ;  /* 0x000000ffff069224 */ /* 0x000fe400000e0611 */
[----:B------:R-:W-:Y:S02]  /*49a0*/  IMAD.U32 R10, RZ, RZ, UR5 ;  /* 0x00000005ff0a7e24 */ /* 0x000fe4000f8e00ff */
[----:B------:R-:W-:Y:S03]  /*49b0*/  IMAD.U32 R11, RZ, RZ, UR4 ;  /* 0x00000004ff0b7e24 */ /* 0x000fe6000f8e00ff */
[----:B------:R-:W-:Y:S02]  /*49c0*/  @!P1 R2UR UR4, R10 ;  /* 0x000000000a0492ca */ /* 0x000fe400000e0000 */
[----:B------:R-:W-:Y:S11]  /*49d0*/  @!P1 R2UR UR5, R11 ;  /* 0x000000000b0592ca */ /* 0x000ff600000e0000 */
[----:B------:R-:W-:Y:S02]  /*49e0*/  @!UPT UIADD3 URZ, UPT, UPT, URZ, URZ, URZ ;  /* 0x000000fffffff290 */ /* 0x000fe4000fffe0ff */
[----:B------:R2:W-:Y:S01]  /*49f0*/  @!UP0 UTMALDG.3D [UR32], [UR4], desc[UR6] ;  /* 0x00000620040085b4 */ /* 0x0005e20008011000 */
[----:B------:R2:W-:Y:S01]  /*4a00*/  @!P1 SYNCS.ARRIVE.TRANS64.RED.A0TR RZ, [UR21+0x40], R0 ;  /* 0x00004000ffff99a7 */ /* 0x0005e20008300415 */
[----:B------:R-:W-:Y:S01]  /*4a10*/  SYNCS.ARRIVE.TRANS64.RED.A1T0 RZ, [UR40], RZ ;  /* 0x000000ffffff79a7 */ /* 0x000fe20008100428 */
[----:B------:R-:W3:Y:S02]  /*4a20*/  SYNCS.PHASECHK.TRANS64.TRYWAIT P2, [UR21+0x68], R9 ;  /* 0x00006809ff0075a7 */ /* 0x000ee40008041115 */
[----:B--23--:R-:W-:Y:S05]  /*4a30*/  @!P2 BRA `(.L_x_82) ;  /* 0x0000004000c0a947 */ /* 0x00cfea0003800000 */
.L_x_170:
        /* <DEDUP_REMOVED lines=8> */
[----:B------:R-:W-:Y:S01]  /*4ac0*/  @!UP0 UIADD3 UR24, UPT, UPT, UR21, 0x1200, URZ ;  /* 0x0000120015188890 */ /* 0x000fe2000fffe0ff */
[----:B------:R-:W-:Y:S01]  /*4ad0*/  VOTEU.ALL UP0, P1 ;  /* 0x0000000000ff7886 */ /* 0x000fe20000800000 */
[----:B------:R-:W-:Y:S01]  /*4ae0*/  UMOV UR27, UR35 ;  /* 0x00000023001b7c82 */ /* 0x000fe20008000000 */
[----:B------:R-:W-:Y:S02]  /*4af0*/  UMOV UR28, UR36 ;  /* 0x00000024001c7c82 */ /* 0x000fe40008000000 */
[----:B------:R-:W-:Y:S02]  /*4b00*/  IMAD.U32 R10, RZ, RZ, UR5 ;  /* 0x00000005ff0a7e24 */ /* 0x000fe4000f8e00ff */
[----:B------:R-:W-:Y:S02]  /*4b10*/  IMAD.U32 R11, RZ, RZ, UR4 ;  /* 0x00000004ff0b7e24 */ /* 0x000fe4000f8e00ff */
[----:B------:R-:W-:Y:S01]  /*4b20*/  @!P1 IMAD.X R6, RZ, RZ, R17, P0 ;  /* 0x000000ffff069224 */ /* 0x000fe200000e0611 */
        /* <DEDUP_REMOVED lines=8> */
.L_x_172:
[----:B------:R-:W-:Y:S01]  /*4bb0*/  @!P1 R2UR UR5, R8 ;  /* 0x00000000080592ca */ /* 0x000fe200000e0000 */
[----:B------:R-:W-:Y:S01]  /*4bc0*/  VOTEU.ALL UP0, P1 ;  /* 0x0000000000ff7886 */ /* 0x000fe20000800000 */
[----:B------:R-:W-:Y:S01]  /*4bd0*/  @!P1 R2UR UR4, R6 ;  /* 0x00000000060492ca */ /* 0x000fe200000e0000 */
[----:B--2---:R-:W-:Y:S01]  /*4be0*/  @!P1 IMAD.MOV.U32 R0, RZ, RZ, 0x1000 ;  /* 0x00001000ff009424 */ /* 0x004fe200078e00ff */
[----:B------:R-:W-:Y:S01]  /*4bf0*/  UMOV UR6, 0x0 ;  /* 0x0000000000067882 */ /* 0x000fe20000000000 */
[----:B------:R-:W-:Y:S01]  /*4c00*/  UMOV UR7, 0x10000000 ;  /* 0x1000000000077882 */ /* 0x000fe20000000000 */
[----:B------:R-:W-:Y:S01]  /*4c10*/  @!UP0 UIADD3 UR18, UPT, UPT, UR34, 0x40, URZ ;  /* 0x0000004022128890 */ /* 0x000fe2000fffe0ff */
[----:B------:R-:W-:Y:S01]  /*4c20*/  VIADD R14, R14, 0x1 ;  /* 0x000000010e0e7836 */ /* 0x000fe20000000000 */
[----:B------:R-:W-:Y:S01]  /*4c30*/  @!UP0 UIADD3 UR16, UPT, UPT, UR21, 0x2200, URZ ;  /* 0x0000220015108890 */ /* 0x000fe2000fffe0ff */
[----:B------:R-:W-:Y:S01]  /*4c40*/  VOTEU.ALL UP0, P1 ;  /* 0x0000000000ff7886 */ /* 0x000fe20000800000 */
[----:B------:R-:W-:Y:S01]  /*4c50*/  UMOV UR19, UR35 ;  /* 0x0000002300137c82 */ /* 0x000fe20008000000 */
[----:B------:R-:W-:Y:S02]  /*4c60*/  UMOV UR20, UR36 ;  /* 0x0000002400147c82 */ /* 0x000fe40008000000 */
        /* <DEDUP_REMOVED lines=10> */
.L_x_174:
[----:B------:R-:W-:Y:S01]  /*4d10*/  @!P1 IADD3 R6, P0, PT, R16, 0x580, RZ ;  /* 0x0000058010069810 */ /* 0x000fe20007f1e0ff */
[----:B------:R-:W-:Y:S01]  /*4d20*/  VOTEU.ALL UP0, P1 ;  /* 0x0000000000ff7886 */ /* 0x000fe20000800000 */
[----:B------:R-:W-:Y:S01]  /*4d30*/  UMOV UR6, 0x0 ;  /* 0x0000000000067882 */ /* 0x000fe20000000000 */
[----:B------:R-:W-:Y:S01]  /*4d40*/  UMOV UR7, 0x10000000 ;  /* 0x1000000000077882 */ /* 0x000fe20000000000 */
[----:B------:R-:W-:Y:S01]  /*4d50*/  @!P1 R2UR UR5, R6 ;  /* 0x00000000060592ca */ /* 0x000fe200000e0000 */
[----:B--2---:R-:W-:Y:S01]  /*4d60*/  @!P1 IMAD.X R0, RZ, RZ, R17, P0 ;  /* 0x000000ffff009224 */ /* 0x004fe200000e0611 */
[----:B------:R-:W-:Y:S01]  /*4d70*/  @!UP0 UIADD3 UR10, UPT, UPT, UR34, 0x60, URZ ;  /* 0x00000060220a8890 */ /* 0x000fe2000fffe0ff */
[----:B------:R-:W-:Y:S01]  /*4d80*/  R2UR UR18, R47 ;  /* 0x000000002f1272ca */ /* 0x000fe200000e0000 */
[----:B------:R-:W-:Y:S01]  /*4d90*/  @!UP0 UIADD3 UR8, UPT, UPT, UR21, 0x3200, URZ ;  /* 0x0000320015088890 */ /* 0x000fe2000fffe0ff */
[----:B------:R-:W-:Y:S01]  /*4da0*/  R2UR UR16, R48 ;  /* 0x00000000301072ca */ /* 0x000fe200000e0000 */
[----:B------:R-:W-:Y:S01]  /*4db0*/  @!UP0 UIADD3 UR9, UPT, UPT, UR21, 0x58, URZ ;  /* 0x0000005815098890 */ /* 0x000fe2000fffe0ff */
[----:B------:R-:W-:Y:S01]  /*4dc0*/  @!P1 R2UR UR4, R0 ;  /* 0x00000000000492ca */ /* 0x000fe200000e0000 */
[----:B------:R-:W-:Y:S01]  /*4dd0*/  VOTEU.ALL UP0, P1 ;  /* 0x0000000000ff7886 */ /* 0x000fe20000800000 */
[----:B------:R-:W-:Y:S01]  /*4de0*/  UMOV UR11, UR35 ;  /* 0x00000023000b7c82 */ /* 0x000fe20008000000 */
[----:B------:R-:W-:Y:S01]  /*4df0*/  UMOV UR12, UR36 ;  /* 0x00000024000c7c82 */ /* 0x000fe20008000000 */
[C---:B------:R-:W-:Y:S01]  /*4e00*/  ISETP.NE.AND P0, PT, R14.reuse, 0x2, PT ;  /* 0x000000020e00780c */ /* 0x040fe20003f05270 */
[----:B------:R-:W-:Y:S01]  /*4e10*/  UPLOP3.LUT UP3, UPT, UPT, UPT, UPT, 0x80, 0x8 ;  /* 0x000000000008789c */ /* 0x000fe20003f6f070 */
[----:B------:R-:W-:Y:S01]  /*4e20*/  IMAD.U32 R8, RZ, RZ, UR5 ;  /* 0x00000005ff087e24 */ /* 0x000fe2000f8e00ff */
[----:B------:R-:W-:Y:S01]  /*4e30*/  LOP3.LUT R15, R15, 0x1, RZ, 0x3c, !PT ;  /* 0x000000010f0f7812 */ /* 0x000fe200078e3cff */
[----:B------:R-:W-:Y:S01]  /*4e40*/  UMOV UR36, UR29 ;  /* 0x0000001d00247c82 */ /* 0x000fe20008000000 */
[----:B------:R-:W-:Y:S01]  /*4e50*/  SEL R0, RZ, 0x1, P0 ;  /* 0x00000001ff007807 */ /* 0x000fe20000000000 */
[----:B------:R-:W-:Y:S01]  /*4e60*/  UIADD3 UR20, UPT, UPT, UR13, UR18, URZ ;  /* 0x000000120d147290 */ /* 0x000fe2000fffe0ff */
[----:B------:R-:W-:Y:S01]  /*4e70*/  SEL R14, R14, RZ, P0 ;  /* 0x000000ff0e0e7207 */ /* 0x000fe20000000000 */
[----:B------:R-:W-:Y:S01]  /*4e80*/  UIADD3 UR16, UPT, UPT, UR14, UR16, URZ ;  /* 0x000000100e107290 */ /* 0x000fe2000fffe0ff */
[----:B------:R-:W-:Y:S01]  /*4e90*/  IMAD.U32 R9, RZ, RZ, UR4 ;  /* 0x00000004ff097e24 */ /* 0x000fe2000f8e00ff */
[----:B------:R-:W-:Y:S02]  /*4ea0*/  @!P1 R2UR UR4, R8 ;  /* 0x00000000080492ca */ /* 0x000fe400000e0000 */
[----:B------:R-:W-:Y:S02]  /*4eb0*/  LOP3.LUT R13, R13, R0, RZ, 0x3c, !PT ;  /* 0x000000000d0d7212 */ /* 0x000fe400078e3cff */
[----:B------:R-:W-:Y:S11]  /*4ec0*/  @!P1 R2UR UR5, R9 ;  /* 0x00000000090592ca */ /* 0x000ff600000e0000 */
[----:B------:R-:W-:Y:S02]  /*4ed0*/  @!UPT UIADD3 URZ, UPT, UPT, URZ, URZ, URZ ;  /* 0x000000fffffff290 */ /* 0x000fe4000fffe0ff */
[----:B------:R2:W-:Y:S01]  /*4ee0*/  @!UP0 UTMALDG.3D [UR8], [UR4], desc[UR6] ;  /* 0x00000608040085b4 */ /* 0x0005e20008011000 */
[----:B------:R2:W-:Y:S01]  /*4ef0*/  @!P1 SYNCS.ARRIVE.TRANS64.RED.A0TR RZ, [UR21+0x58], R7 ;  /* 0x00005807ffff99a7 */ /* 0x0005e20008300415 */
[----:B------:R-:W-:Y:S01]  /*4f00*/  SYNCS.ARRIVE.TRANS64.RED.A1T0 RZ, [UR37], RZ ;  /* 0x000000ffffff79a7 */ /* 0x000fe20008100425 */
[----:B------:R-:W-:Y:S05]  /*4f10*/  BRA.U UP1, `(.L_x_85) ;  /* 0xfffffff101707547 */ /* 0x000fea000b83ffff */
[----:B------:R-:W-:-:S04]  /*4f20*/  SHF.L.U32 R2, R15, 0x1f, RZ ;  /* 0x0000001f0f027819 */ /* 0x000fc800000006ff */
[----:B------:R-:W3:Y:S02]  /*4f30*/  SYNCS.PHASECHK.TRANS64.TRYWAIT P0, [UR21+0x60], R2 ;  /* 0x00006002ff0075a7 */ /* 0x000ee40008001115 */
[----:B---3--:R-:W-:Y:S05]  /*4f40*/  @!P0 BRA `(.L_x_86) ;  /* 0x0000003c00c48947 */ /* 0x008fea0003800000 */
.L_x_176:
[----:B------:R-:W4:Y:S02]  /*4f50*/  SYNCS.PHASECHK.TRANS64.TRYWAIT P0, [UR21+0x68], R2 ;  /* 0x00006802ff0075a7 */ /* 0x000f240008001115 */
[----:B----4-:R-:W-:Y:S05]  /*4f60*/  @!P0 BRA `(.L_x_87) ;  /* 0x0000003c00d48947 */ /* 0x010fea0003800000 */
.L_x_178:
[----:B------:R-:W4:Y:S02]  /*4f70*/  SYNCS.PHASECHK.TRANS64.TRYWAIT P0, [UR21+0x70], R2 ;  /* 0x00007002ff0075a7 */ /* 0x000f240008001115 */
[----:B----4-:R-:W-:Y:S05]  /*4f80*/  @!P0 BRA `(.L_x_88) ;  /* 0x0000003c00e48947 */ /* 0x010fea0003800000 */
.L_x_180:
[----:B---3--:R-:W-:-:S07]  /*4f90*/  MOV R0, UR21 ;  /* 0x0000001500007c02 */ /* 0x008fce0008000f00 */
.L_x_89:
[----:B---3--:R-:W-:-:S04]  /*4fa0*/  SHF.L.U32 R2, R15, 0x1f, RZ ;  /* 0x0000001f0f027819 */ /* 0x008fc800000006ff */
[----:B------:R3:W4:Y:S03]  /*4fb0*/  SYNCS.PHASECHK.TRANS64.TRYWAIT P0, [R0+URZ+0x78], R2 ;  /* 0x00007802000075a7 */ /* 0x00072600080011ff */
[----:B----4-:R-:W-:Y:S05]  /*4fc0*/  @!P0 NANOSLEEP.SYNCS 0x989680 ;  /* 0x009896800000895d */ /* 0x010fea0003900000 */
[----:B------:R-:W4:Y:S02]  /*4fd0*/  @!P0 SYNCS.PHASECHK.TRANS64 P0, [R0+URZ+0x78], R2 ;  /* 0x00007802000085a7 */ /* 0x000f2400080010ff */
[----:B-12-4-:R-:W-:Y:S05]  /*4fe0*/  @P0 EXIT ;  /* 0x000000000000094d */ /* 0x016fea0003800000 */
[----:B------:R-:W-:Y:S05]  /*4ff0*/  BRA `(.L_x_89) ;  /* 0xfffffffc00e87947 */ /* 0x000fea000383ffff */
.L_x_74:
[----:B------:R-:W-:-:S06]  /*5000*/  UISETP.GE.AND UP0, UPT, UR17, 0x4, UPT ;  /* 0x000000041100788c */ /* 0x000fcc000bf06270 */
[----:B------:R-:W-:-:S13]  /*5010*/  PLOP3.LUT P0, PT, PT, PT, UP0, 0x80, 0x8 ;  /* 0x000000000008781c */ /* 0x000fda0003f0f008 */
[----:B------:R-:W-:Y:S05]  /*5020*/  @!P0 EXIT ;  /* 0x000000000000894d */ /* 0x000fea0003800000 */
[----:B------:R-:W1:Y:S08]  /*5030*/  S2UR UR4, SR_CgaCtaId ;  /* 0x00000000000479c3 */ /* 0x000e700000008800 */
[----:B------:R-:W-:Y:S01]  /*5040*/  BAR.SYNC.DEFER_BLOCKING 0x6, 0xa0 ;  /* 0x0182800000007b1d */ /* 0x000fe20000010000 */
[C---:B------:R-:W-:Y:S01]  /*5050*/  IMAD.SHL.U32 R3, R57.reuse, 0x20, RZ ;  /* 0x0000002039037824 */ /* 0x040fe200078e00ff */
[C---:B------:R-:W-:Y:S01]  /*5060*/  LOP3.LUT P0, RZ, R57.reuse, 0x4, RZ, 0xc0, !PT ;  /* 0x0000000439ff7812 */ /* 0x040fe2000780c0ff */
[C---:B------:R-:W-:Y:S01]  /*5070*/  IMAD.SHL.U32 R2, R57.reuse, 0x10, RZ ;  /* 0x0000001039027824 */ /* 0x040fe200078e00ff */
[----:B------:R-:W-:Y:S01]  /*5080*/  CS2R R52, SRZ ;  /* 0x0000000000347805 */ /* 0x000fe2000001ff00 */
[----:B------:R-:W-:Y:S01]  /*5090*/  IMAD.SHL.U32 R44, R57, 0x4, RZ ;  /* 0x00000004392c7824 */ /* 0x000fe200078e00ff */
[----:B------:R-:W-:-:S02]  /*50a0*/  UMOV UR44, 0x400 ;  /* 0x00000400002c7882 */ /* 0x000fc40000000000 */
[----:B------:R-:W2:Y:S01]  /*50b0*/  LDC.64 R42, c[0x0][0x8b0] ;  /* 0x00022c00ff2a7b82 */ /* 0x000ea20000000a00 */
[----:B------:R-:W-:Y:S01]  /*50c0*/  LOP3.LUT R4, R3, 0xc0, RZ, 0xc0, !PT ;  /* 0x000000c003047812 */ /* 0x000fe200078ec0ff */
[----:B------:R-:W-:Y:S01]  /*50d0*/  IMAD.U32 R23, R57, 0x10000, RZ ;  /* 0x0001000039177824 */ /* 0x000fe200078e00ff */
[----:B------:R-:W-:Y:S01]  /*50e0*/  LOP3.LUT R2, R2, 0x600, RZ, 0xc0, !PT ;  /* 0x0000060002027812 */ /* 0x000fe200078ec0ff */
[----:B------:R-:W-:Y:S01]  /*50f0*/  IMAD.MOV.U32 R56, RZ, RZ, 0x20 ;  /* 0x00000020ff387424 */ /* 0x000fe200078e00ff */
[----:B------:R-:W-:Y:S01]  /*5100*/  LOP3.LUT R44, R4, 0x18, R44, 0xf8, !PT ;  /* 0x00000018042c7812 */ /* 0x000fe200078ef82c */
[----:B------:R-:W-:Y:S01]  /*5110*/  IMAD.MOV.U32 R55, RZ, RZ, 0x1 ;  /* 0x00000001ff377424 */ /* 0x000fe200078e00ff */
[----:B------:R-:W-:Y:S01]  /*5120*/  SHF.R.U32.HI R4, RZ, 0x1, R57 ;  /* 0x00000001ff047819 */ /* 0x000fe20000011639 */
[----:B------:R-:W3:Y:S01]  /*5130*/  LDC.64 R40, c[0x0][0x8a8] ;  /* 0x00022a00ff287b82 */ /* 0x000ee20000000a00 */
[--C-:B------:R-:W-:Y:S01]  /*5140*/  LOP3.LUT R2, R2, 0x20, R3.reuse, 0xf8, !PT ;  /* 0x0000002002027812 */ /* 0x100fe200078ef803 */
[----:B------:R-:W-:Y:S01]  /*5150*/  IMAD.MOV.U32 R22, RZ, RZ, RZ ;  /* 0x000000ffff167224 */ /* 0x000fe200078e00ff */
[----:B------:R-:W-:Y:S01]  /*5160*/  LOP3.LUT R23, R23, 0x600000, RZ, 0xc0, !PT ;  /* 0x0060000017177812 */ /* 0x000fe200078ec0ff */
[----:B------:R-:W-:Y:S01]  /*5170*/  IMAD.MOV.U32 R54, RZ, RZ, RZ ;  /* 0x000000ffff367224 */ /* 0x000fe200078e00ff */
[----:B------:R-:W-:Y:S01]  /*5180*/  LOP3.LUT R44, R44, 0x8, R4, 0x78, !PT ;  /* 0x000000082c2c7812 */ /* 0x000fe200078e7804 */
[----:B------:R-:W4:Y:S01]  /*5190*/  LDCU UR59, c[0x0][0x370] ;  /* 0x00006e00ff3b77ac */ /* 0x000f220008000800 */
[----:B------:R-:W-:-:S02]  /*51a0*/  LOP3.LUT R2, R2, 0x100, R3, 0xf8, !PT ;  /* 0x0000010002027812 */ /* 0x000fc400078ef803 */
[----:B------:R-:W-:Y:S01]  /*51b0*/  LOP3.LUT R57, R57, 0x60, RZ, 0xc0, !PT ;  /* 0x0000006039397812 */ /* 0x000fe200078ec0ff */
[----:B-1----:R-:W-:Y:S01]  /*51c0*/  ULEA UR44, UR4, UR44, 0x18 ;  /* 0x0000002c042c7291 */ /* 0x002fe2000f8ec0ff */
[----:B------:R-:W-:Y:S01]  /*51d0*/  LOP3.LUT R44, R2, R44, RZ, 0xfc, !PT ;  /* 0x0000002c022c7212 */ /* 0x000fe200078efcff */
[----:B------:R-:W1:Y:S01]  /*51e0*/  LDCU UR43, c[0x0][0xb0c] ;  /* 0x00016180ff2b77ac */ /* 0x000e620008000800 */
[----:B------:R-:W-:Y:S01]  /*51f0*/  SEL R56, R56, 0xffffffe0, !P0 ;  /* 0xffffffe038387807 */ /* 0x000fe20004000000 */
[----:B------:R-:W-:Y:S01]  /*5200*/  UIADD3 UR4, UPT, UPT, UR44, 0x200, URZ ;  /* 0x000002002c047890 */ /* 0x000fe2000fffe0ff */
[----:B------:R-:W1:Y:S04]  /*5210*/  LDCU UR39, c[0x0][0xb30] ;  /* 0x00016600ff2777ac */ /* 0x000e680008000800 */
[----:B------:R-:W4:Y:S01]  /*5220*/  LDS R0, [UR44+0x140] ;  /* 0x0001402cff007984 */ /* 0x000f220008000800 */
[----:B------:R-:W-:Y:S01]  /*5230*/  IMAD.U32 R50, RZ, RZ, UR4 ;  /* 0x00000004ff327e24 */ /* 0x000fe2000f8e00ff */
[----:B------:R-:W1:Y:S01]  /*5240*/  LDCU.64 UR56, c[0x0][0x888] ;  /* 0x00011100ff3877ac */ /* 0x000e620008000a00 */
[----:B------:R-:W1:Y:S01]  /*5250*/  LDCU.64 UR40, c[0x0][0xb28] ;  /* 0x00016500ff2877ac */ /* 0x000e620008000a00 */
[----:B------:R-:W1:Y:S01]  /*5260*/  LDCU.64 UR62, c[0x0][0x890] ;  /* 0x00011200ff3e77ac */ /* 0x000e620008000a00 */
[----:B------:R-:W1:Y:S01]  /*5270*/  LDCU.128 UR52, c[0x0][0xb10] ;  /* 0x00016200ff3477ac */ /* 0x000e620008000c00 */
[----:B------:R-:W1:Y:S01]  /*5280*/  LDCU UR58, c[0x0][0x374] ;  /* 0x00006e80ff3a77ac */ /* 0x000e620008000800 */
[----:B------:R-:W-:Y:S01]  /*5290*/  UMOV UR47, URZ ;  /* 0x000000ff002f7c82 */ /* 0x000fe20008000000 */
[----:B------:R-:W-:Y:S01]  /*52a0*/  UMOV UR46, URZ ;  /* 0x000000ff002e7c82 */ /* 0x000fe20008000000 */
[----:B-1234-:R-:W-:-:S07]  /*52b0*/  IMAD.IADD R23, R0, 0x1, R23 ;  /* 0x0000000100177824 */ /* 0x01efce00078e0217 */
.L_x_133:
[C---:B------:R-:W-:Y:S02]  /*52c0*/  LEA R3, R52.reuse, UR44, 0x3 ;  /* 0x0000002c34037c11 */ /* 0x040fe4000f8e18ff */
[----:B------:R-:W-:Y:S02]  /*52d0*/  SHF.L.U32 R0, R53, 0x1f, RZ ;  /* 0x0000001f35007819 */ /* 0x000fe400000006ff */
[----:B-1----:R-:W-:Y:S02]  /*52e0*/  LEA R4, R52, UR44, 0x4 ;  /* 0x0000002c34047c11 */ /* 0x002fe4000f8e20ff */
[----:B------:R-:W1:Y:S02]  /*52f0*/  SYNCS.PHASECHK.TRANS64.TRYWAIT P0, [R3+URZ+0x90], R0 ;  /* 0x00009000030075a7 */ /* 0x000e6400080011ff */
[----:B-12---:R-:W-:Y:S05]  /*5300*/  @!P0 BRA `(.L_x_90) ;  /* 0x0000003c001c8947 */ /* 0x006fea0003800000 */
.L_x_181:
        /* <DEDUP_REMOVED lines=8> */
[----:B--2---:R-:W-:Y:S11]  /*5390*/  LOP3.LUT P0, RZ, R6, 0x1, RZ, 0xc0, !PT ;  /* 0x0000000106ff7812 */ /* 0x004ff6000780c0ff */
[----:B------:R-:W-:Y:S02]  /*53a0*/  @!UPT UIADD3 URZ, UPT, UPT, URZ, URZ, URZ ;  /* 0x000000fffffff290 */ /* 0x000fe4000fffe0ff */
[----:B---3--:R-:W-:Y:S01]  /*53b0*/  VOTEU.ANY UP1, P0 ;  /* 0x0000000000ff7886 */ /* 0x008fe20000020100 */
[----:B------:R-:W-:Y:S01]  /*53c0*/  PLOP3.LUT P0, PT, PT, PT, UP1, 0x80, 0x8 ;  /* 0x000000000008781c */ /* 0x000fe20003f0f018 */
[----:B------:R-:W-:Y:S11]  /*53d0*/  UP2UR UR61, UPR, URZ, 0x2 ;  /* 0x00000002ff3d7883 */ /* 0x000ff60008000000 */
[----:B------:R-:W-:Y:S01]  /*53e0*/  @!UPT UIADD3 URZ, UPT, UPT, URZ, URZ, URZ ;  /* 0x000000fffffff290 */ /* 0x000fe2000fffe0ff */
[----:B-1----:R-:W-:Y:S02]  /*53f0*/  @P0 SHF.R.U32.HI R0, RZ, 0x10, R5 ;  /* 0x00000010ff000819 */ /* 0x002fe40000011605 */
        /* <DEDUP_REMOVED lines=12> */
[----:B------:R-:W2:Y:S01]  /*54c0*/  LDCU UR12, c[0x0][0xb20] ;  /* 0x00016400ff0c77ac */ /* 0x000ea20008000800 */
[----:B------:R-:W-:Y:S02]  /*54d0*/  UIMAD.WIDE.U32 UR4, UR58, UR55, URZ ;  /* 0x000000373a0472a5 */ /* 0x000fe4000f8e00ff */
[----:B------:R-:W-:Y:S02]  /*54e0*/  UIMAD.WIDE.U32 UR6, UR59, UR52, URZ ;  /* 0x000000343b0672a5 */ /* 0x000fe4000f8e00ff */
[----:B------:R-:W-:Y:S02]  /*54f0*/  UISETP.NE.AND UP0, UPT, UR54, 0x1, UPT ;  /* 0x000000013600788c */ /* 0x000fe4000bf05270 */
[----:B------:R-:W-:Y:S02]  /*5500*/  UIMAD.WIDE.U32 UR8, UR37, UR55, URZ ;  /* 0x00000037250872a5 */ /* 0x000fe4000f8e00ff */
[----:B------:R-:W-:Y:S02]  /*5510*/  UIMAD.WIDE.U32 UR10, UR38, UR52, URZ ;  /* 0x00000034260a72a5 */ /* 0x000fe4000f8e00ff */
[----:B------:R-:W-:Y:S02]  /*5520*/  UISETP.NE.AND UP1, UPT, UR43, 0x1, UPT ;  /* 0x000000012b00788c */ /* 0x000fe4000bf25270 */
[----:B------:R-:W-:Y:S01]  /*5530*/  UISETP.NE.AND UP2, UPT, UR42, 0x1, UPT ;  /* 0x000000012a00788c */ /* 0x000fe2000bf45270 */
[----:B------:R-:W-:Y:S02]  /*5540*/  UMOV UR4, UR5 ;  /* 0x0000000500047c82 */ /* 0x000fe40008000000 */
[----:B--2---:R-:W-:Y:S03]  /*5550*/  USHF.R.U32.HI UR5, URZ, UR12, UR4 ;  /* 0x0000000cff057299 */ /* 0x004fe60008011604 */
[----:B------:R-:W-:Y:S02]  /*5560*/  UMOV UR4, UR7 ;  /* 0x0000000700047c82 */ /* 0x000fe40008000000 */
[----:B------:R-:W-:Y:S02]  /*5570*/  USHF.R.U32.HI UR7, URZ, UR53, UR4 ;  /* 0x00000035ff077299 */ /* 0x000fe40008011604 */
[----:B------:R-:W-:Y:S02]  /*5580*/  USEL UR4, UR58, UR5, !UP0 ;  /* 0x000000053a047287 */ /* 0x000fe4000c000000 */
[----:B------:R-:W-:Y:S01]  /*5590*/  USEL UR7, UR59, UR7, !UP1 ;  /* 0x000000073b077287 */ /* 0x000fe2000c800000 */
[----:B------:R-:W-:Y:S01]  /*55a0*/  UMOV UR5, UR9 ;  /* 0x0000000900057c82 */ /* 0x000fe20008000000 */
[----:B------:R-:W-:Y:S02]  /*55b0*/  UIMAD.WIDE.U32 UR8, UR4, UR40, URZ ;  /* 0x00000028040872a5 */ /* 0x000fe4000f8e00ff */
[----:B------:R-:W-:Y:S03]  /*55c0*/  USHF.R.U32.HI UR6, URZ, UR12, UR5 ;  /* 0x0000000cff067299 */ /* 0x000fe60008011605 */
[----:B------:R-:W-:Y:S01]  /*55d0*/  UMOV UR5, UR11 ;  /* 0x0000000b00057c82 */ /* 0x000fe20008000000 */
[----:B------:R-:W-:Y:S02]  /*55e0*/  UIMAD.WIDE.U32 UR10, UR7, UR40, URZ ;  /* 0x00000028070a72a5 */ /* 0x000fe4000f8e00ff */
[----:B------:R-:W-:Y:S02]  /*55f0*/  USHF.R.U32.HI UR12, URZ, UR53, UR5 ;  /* 0x00000035ff0c7299 */ /* 0x000fe40008011605 */
[----:B------:R-:W-:Y:S01]  /*5600*/  USEL UR6, UR37, UR6, !UP0 ;  /* 0x0000000625067287 */ /* 0x000fe2000c000000 */
[----:B------:R-:W-:Y:S02]  /*5610*/  UMOV UR5, UR9 ;  /* 0x0000000900057c82 */ /* 0x000fe40008000000 */
[----:B------:R-:W-:Y:S01]  /*5620*/  UMOV UR10, UR11 ;  /* 0x0000000b000a7c82 */ /* 0x000fe20008000000 */
[----:B------:R-:W-:Y:S02]  /*5630*/  @UP2 USHF.R.U32.HI UR4, URZ, UR41, UR5 ;  /* 0x00000029ff042299 */ /* 0x000fe40008011605 */
[----:B------:R-:W-:Y:S02]  /*5640*/  @UP2 USHF.R.U32.HI UR7, URZ, UR41, UR10 ;  /* 0x00000029ff072299 */ /* 0x000fe4000801160a */
[----:B------:R-:W-:Y:S02]  /*5650*/  UIMAD UR4, UR42, UR4, URZ ;  /* 0x000000042a0472a4 */ /* 0x000fe4000f8e02ff */
        /* <DEDUP_REMOVED lines=8> */
[----:B------:R-:W-:Y:S02]  /*56e0*/  USEL UR11, UR6, UR4, !UP2 ;  /* 0x00000004060b7287 */ /* 0x000fe4000d000000 */
[----:B------:R-:W-:Y:S02]  /*56f0*/  UIADD3 UR8, UPT, UPT, -UR5, URZ, URZ ;  /* 0x000000ff05087290 */ /* 0x000fe4000fffe1ff */
[----:B------:R-:W-:Y:S01]  /*5700*/  UIADD3 UR10, UPT, UPT, -UR11, URZ, URZ ;  /* 0x000000ff0b0a7290 */ /* 0x000fe2000fffe1ff */
[----:B------:R-:W-:Y:S01]  /*5710*/  @!UP0 UMOV UR4, UR9 ;  /* 0x0000000900048c82 */ /* 0x000fe20008000000 */
[----:B------:R-:W-:Y:S02]  /*5720*/  UIADD3 UR9, UPT, UPT, -UR6, URZ, URZ ;  /* 0x000000ff06097290 */ /* 0x000fe4000fffe1ff */
[----:B------:R-:W-:Y:S02]  /*5730*/  @!UP0 USHF.R.U32.HI UR4, URZ, UR41, UR4 ;  /* 0x00000029ff048299 */ /* 0x000fe40008011604 */
[----:B------:R-:W-:Y:S02]  /*5740*/  UIMAD UR10, UR42, UR10, UR6 ;  /* 0x0000000a2a0a72a4 */ /* 0x000fe4000f8e0206 */
[----:B------:R-:W-:Y:S04]  /*5750*/  @!UP0 USEL UR4, UR5, UR4, !UP2 ;  /* 0x0000000405048287 */ /* 0x000fe8000d000000 */
[----:B------:R-:W-:Y:S02]  /*5760*/  @!UP0 UIMAD UR10, UR7, UR10, UR4 ;  /* 0x0000000a070a82a4 */ /* 0x000fe4000f8e0204 */
[----:B------:R-:W-:Y:S02]  /*5770*/  @!UP0 UIADD3 UR11, UPT, UPT, UR11, -UR4, URZ ;  /* 0x800000040b0b8290 */ /* 0x000fe4000fffe0ff */
[----:B------:R-:W-:Y:S02]  /*5780*/  UIMAD UR7, UR43, UR8, UR38 ;  /* 0x000000082b0772a4 */ /* 0x000fe4000f8e0226 */
[----:B------:R-:W-:Y:S02]  /*5790*/  @!UP0 UIMAD UR6, UR11, UR42, UR5 ;  /* 0x0000002a0b0682a4 */ /* 0x000fe4000f8e0205 */
[----:B------:R-:W-:Y:S01]  /*57a0*/  UIMAD UR4, UR54, UR9, UR37 ;  /* 0x00000009360472a4 */ /* 0x000fe2000f8e0225 */
[----:B------:R-:W-:Y:S02]  /*57b0*/  @!UP0 UMOV UR5, UR10 ;  /* 0x0000000a00058c82 */ /* 0x000fe40008000000 */
[----:B------:R-:W-:Y:S02]  /*57c0*/  UIMAD UR38, UR5, UR43, UR7 ;  /* 0x0000002b052672a4 */ /* 0x000fe4000f8e0207 */
[----:B------:R-:W-:Y:S11]  /*57d0*/  UIMAD UR37, UR6, UR54, UR4 ;  /* 0x00000036062572a4 */ /* 0x000ff6000f8e0204 */
[----:B------:R-:W-:Y:S01]  /*57e0*/  @!UPT UIADD3 URZ, UPT, UPT, URZ, URZ, URZ ;  /* 0x000000fffffff290 */ /* 0x000fe2000fffe0ff */
.L_x_91:
[----:B------:R-:W-:Y:S01]  /*57f0*/  UISETP.NE.AND UP0, UPT, UR39, 0x1, UPT ;  /* 0x000000012700788c */ /* 0x000fe2000bf05270 */
[----:B------:R-:W-:Y:S01]  /*5800*/  LOP3.LUT P0, RZ, R50, 0x1b0, RZ, 0xc0, !PT ;  /* 0x000001b032ff7812 */ /* 0x000fe2000780c0ff */
[----:B------:R-:W-:Y:S01]  /*5810*/  USHF.L.U32 UR50, UR16, 0x6, URZ ;  /* 0x0000000610327899 */ /* 0x000fe200080006ff */
[----:B------:R-:W-:Y:S01]  /*5820*/  BSSY.RECONVERGENT B6, `(.L_x_92) ;  /* 0x0000034000067945 */ /* 0x000fe20003800200 */
[----:B------:R-:W-:Y:S01]  /*5830*/  USHF.L.U32 UR49, UR20, 0x7, URZ ;  /* 0x0000000714317899 */ /* 0x000fe200080006ff */
[----:B------:R-:W-:Y:S06]  /*5840*/  IADD3 R52, PT, PT, R52, 0x1, RZ ;  /* 0x0000000134347810 */ /* 0x000fec0007ffe0ff */
[----:B------:R-:W2:Y:S01]  /*5850*/  @!UP0 LDCU.128 UR12, c[0x0][0xb10] ;  /* 0x00016200ff0c87ac */ /* 0x000ea20008000c00 */
[----:B------:R-:W3:Y:S01]  /*5860*/  @!UP0 LDCU UR5, c[0x0][0xb0c] ;  /* 0x00016180ff0587ac */ /* 0x000ee20008000800 */
[----:B------:R-:W4:Y:S01]  /*5870*/  @!UP0 LDCU UR10, c[0x0][0xb20] ;  /* 0x00016400ff0a87ac */ /* 0x000f220008000800 */
[----:B--2---:R-:W-:Y:S02]  /*5880*/  UIMAD.WIDE.U32 UR8, UR38, UR12, URZ ;  /* 0x0000000c260872a5 */ /* 0x004fe4000f8e00ff */
[----:B------:R-:W-:Y:S02]  /*5890*/  UIMAD.WIDE.U32 UR6, UR37, UR15, URZ ;  /* 0x0000000f250672a5 */ /* 0x000fe4000f8e00ff */
[----:B------:R-:W-:Y:S03]  /*58a0*/  @!UP0 UISETP.NE.AND UP1, UPT, UR14, 0x1, UPT ;  /* 0x000000010e00888c */ /* 0x000fe6000bf25270 */
[----:B------:R-:W-:Y:S01]  /*58b0*/  @!UP0 UMOV UR4, UR9 ;  /* 0x0000000900048c82 */ /* 0x000fe20008000000 */
[----:B---3--:R-:W-:Y:S02]  /*58c0*/  @!UP0 UISETP.NE.AND UP2, UPT, UR5, 0x1, UPT ;  /* 0x000000010500888c */ /* 0x008fe4000bf45270 */
[----:B------:R-:W-:Y:S01]  /*58d0*/  @!UP0 USHF.R.U32.HI UR4, URZ, UR13, UR4 ;  /* 0x0000000dff048299 */ /* 0x000fe20008011604 */
[----:B------:R-:W-:Y:S02]  /*58e0*/  @!UP0 UMOV UR6, UR7 ;  /* 0x0000000700068c82 */ /* 0x000fe40008000000 */
[----:B----4-:R-:W-:Y:S02]  /*58f0*/  @!UP0 USHF.R.U32.HI UR6, URZ, UR10, UR6 ;  /* 0x0000000aff068299 */ /* 0x010fe40008011606 */
[----:B------:R-:W-:Y:S02]  /*5900*/  @!UP0 USEL UR7, UR38, UR4, !UP2 ;  /* 0x0000000426078287 */ /* 0x000fe4000d000000 */
[----:B------:R-:W-:Y:S04]  /*5910*/  @!UP0 USEL UR6, UR37, UR6, !UP1 ;  /* 0x0000000625068287 */ /* 0x000fe8000c800000 */
[----:B------:R-:W-:Y:S02]  /*5920*/  @!UP0 UIADD3 UR4, UPT, UPT, -UR7, UR6, URZ ;  /* 0x0000000607048290 */ /* 0x000fe4000fffe1ff */
[----:B------:R-:W-:Y:S02]  /*5930*/  @!UP0 UIADD3 UR6, UPT, UPT, UR7, -UR6, URZ ;  /* 0x8000000607068290 */ /* 0x000fe4000fffe0ff */
[----:B------:R-:W-:Y:S02]  /*5940*/  @!UP0 UIMAD UR38, UR4, UR5, UR38 ;  /* 0x00000005042682a4 */ /* 0x000fe4000f8e0226 */
[----:B------:R-:W-:Y:S01]  /*5950*/  @!UP0 UIMAD UR37, UR6, UR14, UR37 ;  /* 0x0000000e062582a4 */ /* 0x000fe2000f8e0225 */
[----:B------:R-:W-:Y:S11]  /*5960*/  @!P0 BRA `(.L_x_93) ;  /* 0x00000000007c8947 */ /* 0x000ff60003800000 */
[----:B------:R-:W2:Y:S01]  /*5970*/  LDCU.64 UR8, c[0x4][0x80] ;  /* 0x01001000ff0877ac */ /* 0x000ea20008000a00 */
[----:B------:R-:W-:Y:S01]  /*5980*/  MOV R2, 0x0 ;  /* 0x0000000000027802 */ /* 0x000fe20000000f00 */
[----:B------:R-:W-:Y:S02]  /*5990*/  HFMA2 R12, -RZ, RZ, 0, 5.9604644775390625e-08 ;  /* 0x00000001ff0c7431 */ /* 0x000fe400000001ff */
[----:B------:R-:W-:Y:S01]  /*59a0*/  IMAD.MOV.U32 R8, RZ, RZ, 0x70 ;  /* 0x00000070ff087424 */ /* 0x000fe200078e00ff */
[----:B------:R3:W4:Y:S01]  /*59b0*/  LDC.64 R14, c[0x4][R2] ;  /* 0x01000000020e7b82 */ /* 0x0007220000000a00 */
[----:B------:R-:W1:Y:S01]  /*59c0*/  LDCU.64 UR6, c[0x4][0x88] ;  /* 0x01001100ff0677ac */ /* 0x000e620008000a00 */
[----:B------:R-:W-:Y:S01]  /*59d0*/  IMAD.MOV.U32 R13, RZ, RZ, RZ ;  /* 0x000000ffff0d7224 */ /* 0x000fe200078e00ff */
[----:B------:R-:W1:Y:S01]  /*59e0*/  LDCU.64 UR4, c[0x4][0x8] ;  /* 0x01000100ff0477ac */ /* 0x000e620008000a00 */
[----:B--2---:R-:W-:Y:S01]  /*59f0*/  MOV R5, UR9 ;  /* 0x0000000900057c02 */ /* 0x004fe20008000f00 */
[----:B------:R-:W-:Y:S01]  /*5a00*/  IMAD.U32 R4, RZ, RZ, UR8 ;  /* 0x00000008ff047e24 */ /* 0x000fe2000f8e00ff */
[----:B-1----:R-:W-:Y:S01]  /*5a10*/  MOV R7, UR7 ;  /* 0x0000000700077c02 */ /* 0x002fe20008000f00 */
[----:B------:R-:W-:Y:S01]  /*5a20*/  IMAD.U32 R6, RZ, RZ, UR6 ;  /* 0x00000006ff067e24 */ /* 0x000fe2000f8e00ff */
[----:B------:R-:W-:Y:S01]  /*5a30*/  MOV R11, UR5 ;  /* 0x00000005000b7c02 */ /* 0x000fe20008000f00 */
[----:B------:R-:W-:Y:S02]  /*5a40*/  IMAD.U32 R10, RZ, RZ, UR4 ;  /* 0x00000004ff0a7e24 */ /* 0x000fe4000f8e00ff */
[----:B------:R-:W-:Y:S07]  /*5a50*/  LEPC R20, `(.L_x_94) ;  /* 0x000000001014794e */ /* 0x000fee0000000000 */
[----:B---345:R-:W-:Y:S05]  /*5a60*/  CALL.ABS.NOINC R14 ;  /* 0x000000000e007343 */ /* 0x038fea0003c00000 */
.L_x_94:
[----:B------:R-:W1:Y:S01]  /*5a70*/  LDCU.64 UR8, c[0x4][0x80] ;  /* 0x01001000ff0877ac */ /* 0x000e620008000a00 */
[----:B------:R-:W2:Y:S01]  /*5a80*/  LDC.64 R2, c[0x4][R2] ;  /* 0x0100000002027b82 */ /* 0x000ea20000000a00 */
[----:B------:R-:W-:Y:S02]  /*5a90*/  HFMA2 R12, -RZ, RZ, 0, 5.9604644775390625e-08 ;  /* 0x00000001ff0c7431 */ /* 0x000fe400000001ff */
[----:B------:R-:W-:Y:S02]  /*5aa0*/  IMAD.MOV.U32 R8, RZ, RZ, 0x70 ;  /* 0x00000070ff087424 */ /* 0x000fe400078e00ff */
[----:B------:R-:W-:Y:S01]  /*5ab0*/  IMAD.MOV.U32 R13, RZ, RZ, RZ ;  /* 0x000000ffff0d7224 */ /* 0x000fe200078e00ff */
[----:B------:R-:W3:Y:S01]  /*5ac0*/  LDCU.64 UR6, c[0x4][0x88] ;  /* 0x01001100ff0677ac */ /* 0x000ee20008000a00 */
[----:B------:R-:W4:Y:S01]  /*5ad0*/  LDCU.64 UR4, c[0x4][0x8] ;  /* 0x01000100ff0477ac */ /* 0x000f220008000a00 */
[----:B-1----:R-:W-:Y:S02]  /*5ae0*/  MOV R4, UR8 ;  /* 0x0000000800047c02 */ /* 0x002fe40008000f00 */
[----:B------:R-:W-:Y:S02]  /*5af0*/  MOV R5, UR9 ;  /* 0x0000000900057c02 */ /* 0x000fe40008000f00 */
[----:B---3--:R-:W-:Y:S01]  /*5b00*/  MOV R7, UR7 ;  /* 0x0000000700077c02 */ /* 0x008fe20008000f00 */
[----:B------:R-:W-:Y:S01]  /*5b10*/  IMAD.U32 R6, RZ, RZ, UR6 ;  /* 0x00000006ff067e24 */ /* 0x000fe2000f8e00ff */
[----:B----4-:R-:W-:Y:S01]  /*5b20*/  MOV R11, UR5 ;  /* 0x00000005000b7c02 */ /* 0x010fe20008000f00 */
[----:B------:R-:W-:Y:S02]  /*5b30*/  IMAD.U32 R10, RZ, RZ, UR4 ;  /* 0x00000004ff0a7e24 */ /* 0x000fe4000f8e00ff */
[----:B------:R-:W-:Y:S07]  /*5b40*/  LEPC R20, `(.L_x_93) ;  /* 0x000000001014794e */ /* 0x000fee0000000000 */
[----:B--2---:R-:W-:Y:S05]  /*5b50*/  CALL.ABS.NOINC R2 ;  /* 0x0000000002007343 */ /* 0x004fea0003c00000 */
.L_x_93:
[----:B------:R-:W-:Y:S05]  /*5b60*/  BSYNC.RECONVERGENT B6 ;  /* 0x0000000000067941 */ /* 0x000fea0003800200 */
.L_x_92:
[----:B------:R-:W-:Y:S01]  /*5b70*/  R2UR UR4, R49 ;  /* 0x00000000310472ca */ /* 0x000fe200000e0000 */
[----:B------:R-:W-:Y:S01]  /*5b80*/  UISETP.NE.U32.AND UP0, UPT, UR62, URZ, UPT ;  /* 0x000000ff3e00728c */ /* 0x000fe2000bf05070 */
[----:B------:R-:W-:Y:S02]  /*5b90*/  ISETP.NE.U32.AND P4, PT, R42, RZ, PT ;  /* 0x000000ff2a00720c */ /* 0x000fe40003f85070 */
[----:B------:R-:W-:Y:S01]  /*5ba0*/  ISETP.NE.U32.AND P2, PT, RZ, UR56, PT ;  /* 0x00000038ff007c0c */ /* 0x000fe2000bf45070 */
[----:B------:R-:W-:Y:S01]  /*5bb0*/  UISETP.NE.AND.EX UP1, UPT, UR63, URZ, UPT, UP0 ;  /* 0x000000ff3f00728c */ /* 0x000fe2000bf25300 */
[----:B------:R-:W-:Y:S01]  /*5bc0*/  ISETP.NE.AND.EX P4, PT, R43, RZ, PT, P4 ;  /* 0x000000ff2b00720c */ /* 0x000fe20003f85340 */
[----:B------:R-:W-:Y:S01]  /*5bd0*/  UPLOP3.LUT UP0, UPT, UPT, UPT, UPT, 0x40, 0x4 ;  /* 0x000000000004789c */ /* 0x000fe20003f0e870 */
[----:B------:R-:W-:Y:S05]  /*5be0*/  ISETP.NE.AND.EX P2, PT, RZ, UR57, PT, P2 ;  /* 0x00000039ff007c0c */ /* 0x000fea000bf45320 */
[----:B------:R-:W-:Y:S06]  /*5bf0*/  UISETP.NE.AND UP2, UPT, UR4, URZ, UPT ;  /* 0x000000ff0400728c */ /* 0x000fec000bf45270 */
[----:B------:R-:W-:Y:S05]  /*5c00*/  PLOP3.LUT P1, PT, PT, PT, UP2, 0x80, 0x8 ;  /* 0x000000000008781c */ /* 0x000fea0003f2f028 */
[----:B------:R-:W-:Y:S06]  /*5c10*/  @UP2 UPLOP3.LUT UP0, UPT, UPT, UPT, UP1, 0x80, 0x8 ;  /* 0x000000000008289c */ /* 0x000fec0003f0f010 */
[----:B------:R-:W-:Y:S01]  /*5c20*/  PLOP3.LUT P0, PT, PT, PT, UP0, 0x80, 0x8 ;  /* 0x000000000008781c */ /* 0x000fe20003f0f008 */
[----:B------:R-:W-:Y:S01]  /*5c30*/  @!UPT UIADD3 URZ, UPT, UPT, URZ, URZ, URZ ;  /* 0x000000fffffff290 */ /* 0x000fe2000fffe0ff */
[----:B------:R-:W-:Y:S11]  /*5c40*/  BRA.U !UP1, `(.L_x_95) ;  /* 0x00000001093c7547 */ /* 0x000ff6000b800000 */
[----:B------:R-:W-:Y:S01]  /*5c50*/  UISETP.NE.U32.AND UP0, UPT, UR56, URZ, UPT ;  /* 0x000000ff3800728c */ /* 0x000fe2000bf05070 */
[----:B-1----:R-:W-:Y:S01]  /*5c60*/  HFMA2 R0, -RZ, RZ, 0, 5.9604644775390625e-08 ;  /* 0x00000001ff007431 */ /* 0x002fe200000001ff */
[----:B------:R-:W1:Y:S01]  /*5c70*/  LDCU.64 UR8, c[0x0][0x358] ;  /* 0x00006b00ff0877ac */ /* 0x000e620008000a00 */
[----:B------:R-:W-:Y:S01]  /*5c80*/  IMAD.MOV.U32 R45, RZ, RZ, 0x1 ;  /* 0x00000001ff2d7424 */ /* 0x000fe200078e00ff */
[----:B------:R-:W-:Y:S06]  /*5c90*/  UISETP.NE.AND.EX UP0, UPT, UR57, URZ, UPT, UP0 ;  /* 0x000000ff3900728c */ /* 0x000fec000bf05300 */
[----:B------:R-:W-:Y:S05]  /*5ca0*/  PLOP3.LUT P3, PT, PT, PT, UP0, 0x80, 0x8 ;  /* 0x000000000008781c */ /* 0x000fea0003f6f008 */
[----:B------:R-:W2:Y:S01]  /*5cb0*/  @UP0 LDCU.64 UR4, c[0x0][0x888] ;  /* 0x00011100ff0407ac */ /* 0x000ea20008000a00 */
[----:B------:R-:W-:Y:S07]  /*5cc0*/  @UP0 UIMAD UR6, UR36, UR62, URZ ;  /* 0x0000003e240602a4 */ /* 0x000fee000f8e02ff */
[----:B------:R-:W-:Y:S01]  /*5cd0*/  @!P3 PRMT R45, R0, 0x7610, R45 ;  /* 0x00007610002db816 */ /* 0x000fe2000000002d */
[----:B--2---:R-:W-:Y:S06]  /*5ce0*/  @UP0 UIMAD.WIDE UR4, UR6, 0x4, UR4 ;  /* 0x00000004060408a5 */ /* 0x004fec000f8e0204 */
[----:B------:R-:W-:Y:S01]  /*5cf0*/  IMAD.U32 R2, RZ, RZ, UR4 ;  /* 0x00000004ff027e24 */ /* 0x000fe2000f8e00ff */
[----:B------:R-:W-:Y:S04]  /*5d00*/  MOV R3, UR5 ;  /* 0x0000000500037c02 */ /* 0x000fe80008000f00 */
[----:B------:R-:W2:Y:S01]  /*5d10*/  @!UP0 LDCU UR4, c[0x0][0x880] ;  /* 0x00011000ff0487ac */ /* 0x000ea20008000800 */
[----:B-1---5:R3:W5:Y:S02]  /*5d20*/  @P3 LDG.E R27, desc[UR8][R2.64] ;  /* 0x00000008021b3981 */ /* 0x022764000c1e1900 */
[----:B--23--:R-:W-:Y:S02]  /*5d30*/  @!P3 IMAD.U32 R27, RZ, RZ, UR4 ;  /* 0x00000004ff1bbe24 */ /* 0x00cfe4000f8e00ff */
.L_x_95:
[----:B------:R-:W-:Y:S05]  /*5d40*/  @!P4 BRA `(.L_x_96) ;  /* 0x000000000024c947 */ /* 0x000fea0003800000 */
[----:B------:R-:W-:Y:S01]  /*5d50*/  ISETP.NE.U32.AND P3, PT, R40, RZ, PT ;  /* 0x000000ff2800720c */ /* 0x000fe20003f65070 */
[----:B------:R-:W2:Y:S03]  /*5d60*/  LDCU.64 UR4, c[0x0][0x358] ;  /* 0x00006b00ff0477ac */ /* 0x000ea60008000a00 */
[----:B------:R-:W-:Y:S11]  /*5d70*/  ISETP.NE.AND.EX P3, PT, R41, RZ, PT, P3 ;  /* 0x000000ff2900720c */ /* 0x000ff60003f65330 */
[----:B------:R-:W-:Y:S02]  /*5d80*/  @!UPT UIADD3 URZ, UPT, UPT, URZ, URZ, URZ ;  /* 0x000000fffffff290 */ /* 0x000fe4000fffe0ff */
[----:B------:R-:W3:Y:S01]  /*5d90*/  @P3 LDC.64 R2, c[0x0][0x8a8] ;  /* 0x00022a00ff023b82 */ /* 0x000ee20000000a00 */
[----:B-1----:R-:W-:Y:S04]  /*5da0*/  @P3 IMAD R0, R42, UR36, RZ ;  /* 0x000000242a003c24 */ /* 0x002fe8000f8e02ff */
[----:B---3--:R-:W-:Y:S05]  /*5db0*/  @P3 IMAD.WIDE R2, R0, 0x4, R2 ;  /* 0x0000000400023825 */ /* 0x008fea00078e0202 */
[----:B--2--5:R2:W5:Y:S02]  /*5dc0*/  @P3 LDG.E R24, desc[UR4][R2.64] ;  /* 0x0000000402183981 */ /* 0x024564000c1e1900 */
[----:B--2---:R-:W3:Y:S02]  /*5dd0*/  @!P3 LDC R24, c[0x0][0x8a0] ;  /* 0x00022800ff18bb82 */ /* 0x004ee40000000800 */
.L_x_96:
[----:B-----5:R-:W-:Y:S01]  /*5de0*/  FSETP.NEU.AND P3, PT, R27, RZ, PT ;  /* 0x000000ff1b00720b */ /* 0x020fe20003f6d000 */
[----:B------:R-:W-:Y:S01]  /*5df0*/  IMAD.SHL.U32 R62, R44, 0x2, RZ ;  /* 0x000000022c3e7824 */ /* 0x000fe200078e00ff */
[----:B------:R-:W-:Y:S01]  /*5e00*/  SEL R4, RZ, 0xffffffff, P2 ;  /* 0xffffffffff047807 */ /* 0x000fe20001000000 */
[----:B------:R-:W-:Y:S01]  /*5e10*/  BSSY B1, `(.L_x_97) ;  /* 0x0000036000017945 */ /* 0x000fe20003800000 */
[----:B------:R-:W-:Y:S01]  /*5e20*/  @P1 LOP3.LUT P2, RZ, R45, 0xff, RZ, 0xc0, !PT ;  /* 0x000000ff2dff1812 */ /* 0x000fe2000784c0ff */
[----:B------:R-:W-:Y:S01]  /*5e30*/  VIADD R60, R62, UR44 ;  /* 0x0000002c3e3c7c36 */ /* 0x000fe20008000000 */
[----:B-1----:R-:W-:Y:S01]  /*5e40*/  @P1 SEL R0, RZ, 0xffffffff, P3 ;  /* 0xffffffffff001807 */ /* 0x002fe20001800000 */
[----:B------:R-:W-:Y:S01]  /*5e50*/  IMAD.MOV.U32 R63, RZ, RZ, 0x1 ;  /* 0x00000001ff3f7424 */ /* 0x000fe200078e00ff */
[----:B------:R-:W-:Y:S01]  /*5e60*/  LOP3.LUT R55, R55, 0x1, RZ, 0x3c, !PT ;  /* 0x0000000137377812 */ /* 0x000fe200078e3cff */
[----:B------:R-:W-:Y:S01]  /*5e70*/  IMAD.MOV.U32 R61, RZ, RZ, RZ ;  /* 0x000000ffff3d7224 */ /* 0x000fe200078e00ff */
[----:B------:R-:W-:Y:S02]  /*5e80*/  @P0 SEL R0, R4, R0, !P2 ;  /* 0x0000000004000207 */ /* 0x000fe40005000000 */
[----:B------:R-:W-:Y:S02]  /*5e90*/  CS2R R38, SRZ ;  /* 0x0000000000267805 */ /* 0x000fe4000001ff00 */
[----:B------:R-:W-:Y:S02]  /*5ea0*/  LEA R26, R22, UR44, 0x3 ;  /* 0x0000002c161a7c11 */ /* 0x000fe4000f8e18ff */
[----:B------:R-:W-:Y:S02]  /*5eb0*/  CS2R R36, SRZ ;  /* 0x0000000000247805 */ /* 0x000fe4000001ff00 */
[----:B------:R-:W-:Y:S02]  /*5ec0*/  @P1 LOP3.LUT R0, R0, 0x1, RZ, 0xc0, !PT ;  /* 0x0000000100001812 */ /* 0x000fe400078ec0ff */
[----:B------:R-:W-:Y:S02]  /*5ed0*/  CS2R R30, SRZ ;  /* 0x00000000001e7805 */ /* 0x000fe4000001ff00 */
[----:B------:R-:W-:Y:S02]  /*5ee0*/  SHF.L.U32 R2, R54, 0x1f, RZ ;  /* 0x0000001f36027819 */ /* 0x000fe400000006ff */
[----:B------:R-:W-:Y:S02]  /*5ef0*/  CS2R R28, SRZ ;  /* 0x00000000001c7805 */ /* 0x000fe4000001ff00 */
[----:B------:R-:W-:Y:S01]  /*5f00*/  ISETP.NE.U32.OR P5, PT, R0, 0x1, !P1 ;  /* 0x000000010000780c */ /* 0x000fe20004fa5470 */
[----:B------:R-:W-:Y:S01]  /*5f10*/  IMAD.IADD R59, R56, 0x1, R60 ;  /* 0x00000001383b7824 */ /* 0x000fe200078e023c */
[----:B------:R-:W-:Y:S02]  /*5f20*/  PLOP3.LUT P2, PT, PT, PT, UP1, 0x80, 0x8 ;  /* 0x000000000008781c */ /* 0x000fe40003f4f018 */
[----:B------:R-:W-:Y:S02]  /*5f30*/  LEA.HI R25, R22, R22, RZ, 0x1 ;  /* 0x0000001616197211 */ /* 0x000fe400078f08ff */
[----:B------:R-:W-:Y:S02]  /*5f40*/  LOP3.LUT P4, R51, R45, 0xff, RZ, 0xc0, !PT ;  /* 0x000000ff2d337812 */ /* 0x000fe4000788c0ff */
[----:B------:R-:W-:Y:S02]  /*5f50*/  SEL R3, RZ, 0xffffffff, P3 ;  /* 0xffffffffff037807 */ /* 0x000fe40001800000 */
[----:B------:R-:W-:Y:S03]  /*5f60*/  P2R R58, PR, RZ, 0x20 ;  /* 0x00000020ff3a7803 */ /* 0x000fe60000000000 */
[----:B------:R-:W-:Y:S02]  /*5f70*/  @P5 SHF.L.U32 R0, R55, 0x1f, RZ ;  /* 0x0000001f37005819 */ /* 0x000fe400000006ff */
[----:B------:R-:W-:Y:S02]  /*5f80*/  @P2 SEL R3, R4, R3, !P4 ;  /* 0x0000000304032207 */ /* 0x000fe40006000000 */
[----:B------:R1:W2:Y:S02]  /*5f90*/  @P5 SYNCS.PHASECHK.TRANS64.TRYWAIT P1, [UR44+0x40], R0 ;  /* 0x00004000ff0055a7 */ /* 0x0002a4000802112c */
[----:B------:R-:W-:Y:S04]  /*5fa0*/  LOP3.LUT R3, R3, 0x1, RZ, 0xc0, !PT ;  /* 0x0000000103037812 */ /* 0x000fe800078ec0ff */
[----:B------:R-:W-:Y:S04]  /*5fb0*/  ISETP.NE.U32.AND P2, PT, R3, 0x1, PT ;  /* 0x000000010300780c */ /* 0x000fe80003f45070 */
[----:B------:R-:W-:Y:S01]  /*5fc0*/  P2R R64, PR, RZ, 0x4 ;  /* 0x00000004ff407803 */ /* 0x000fe20000000000 */
[----:B------:R4:W3:Y:S01]  /*5fd0*/  SYNCS.PHASECHK.TRANS64.TRYWAIT P0, [R26+URZ+0xb0], R2 ;  /* 0x0000b0021a0075a7 */ /* 0x0008e200080011ff */
[C---:B-1----:R-:W-:Y:S01]  /*5fe0*/  IMAD.SHL.U32 R0, R25.reuse, 0x40, RZ ;  /* 0x0000004019007824 */ /* 0x042fe200078e00ff */
[----:B------:R-:W-:Y:S04]  /*5ff0*/  LOP3.LUT R25, R25, 0xffe, RZ, 0xc0, !PT ;  /* 0x00000ffe19197812 */ /* 0x000fe800078ec0ff */
[----:B------:R-:W-:Y:S01]  /*6000*/  LOP3.LUT R0, R0, 0xffffff80, RZ, 0xc0, !PT ;  /* 0xffffff8000007812 */ /* 0x000fe200078ec0ff */
[----:B------:R-:W-:Y:S04]  /*6010*/  IMAD.IADD R25, R22, 0x1, -R25 ;  /* 0x0000000116197824 */ /* 0x000fe800078e0a19 */
[----:B------:R-:W-:Y:S04]  /*6020*/  IMAD.IADD R0, R23, 0x1, R0 ;  /* 0x0000000117007824 */ /* 0x000fe800078e0200 */
[----:B------:R-:W-:Y:S01]  /*6030*/  IMAD R25, R25, 0x100000, R0 ;  /* 0x0010000019197824 */ /* 0x000fe200078e0200 */
[----:B--2---:R-:W-:Y:S01]  /*6040*/  @P5 SEL R63, RZ, 0x1, !P1 ;  /* 0x00000001ff3f5807 */ /* 0x004fe20004800000 */
[----:B----4-:R-:W-:Y:S06]  /*6050*/  @!P5 BRA `(.L_x_98) ;  /* 0x000000000044d947 */ /* 0x010fec0003800000 */
[----:B------:R-:W-:Y:S01]  /*6060*/  IMAD.MOV.U32 R38, RZ, RZ, RZ ;  /* 0x000000ffff267224 */ /* 0x000fe200078e00ff */
[----:B------:R-:W-:Y:S01]  /*6070*/  ISETP.NE.AND P1, PT, R63, RZ, PT ;  /* 0x000000ff3f00720c */ /* 0x000fe20003f25270 */
[----:B------:R-:W-:Y:S01]  /*6080*/  BSSY B0, `(.L_x_99) ;  /* 0x0000008000007945 */ /* 0x000fe20003800000 */
[----:B------:R-:W-:Y:S02]  /*6090*/  CS2R R30, SRZ ;  /* 0x00000000001e7805 */ /* 0x000fe4000001ff00 */
[----:B------:R-:W-:Y:S02]  /*60a0*/  CS2R R28, SRZ ;  /* 0x00000000001c7805 */ /* 0x000fe4000001ff00 */
[----:B------:R-:W-:Y:S07]  /*60b0*/  CS2R R36, SRZ ;  /* 0x0000000000247805 */ /* 0x000fee000001ff00 */
[----:B------:R-:W-:Y:S05]  /*60c0*/  @P1 BRA `(.L_x_100) ;  /* 0x00000000000c1947 */ /* 0x000fea0003800000 */
[----:B------:R-:W-:Y:S04]  /*60d0*/  SHF.L.U32 R3, R55, 0x1f, RZ ;  /* 0x0000001f37037819 */ /* 0x000fe800000006ff */
[----:B------:R-:W1:Y:S02]  /*60e0*/  SYNCS.PHASECHK.TRANS64.TRYWAIT P1, [UR44+0x40], R3 ;  /* 0x00004003ff0075a7 */ /* 0x000e64000802112c */
[----:B-1----:R-:W-:Y:S05]  /*60f0*/  @!P1 BRA `(.L_x_101) ;  /* 0x0000002c00b49947 */ /* 0x002fea0003800000 */
.L_x_100:
[----:B------:R-:W-:Y:S05]  /*6100*/  BSYNC B0 ;  /* 0x0000000000007941 */ /* 0x000fea0003800000 */
.L_x_99:
[----:B------:R-:W-:Y:S01]  /*6110*/  ISETP.NE.AND P1, PT, R64, RZ, PT ;  /* 0x000000ff4000720c */ /* 0x000fe20003f25270 */
[----:B------:R-:W-:Y:S11]  /*6120*/  HFMA2 R61, -RZ, RZ, 0, 5.9604644775390625e-08 ;  /* 0x00000001ff3d7431 */ /* 0x000ff600000001ff */
[----:B------:R-:W-:Y:S01]  /*6130*/  @!UPT UIADD3 URZ, UPT, UPT, URZ, URZ, URZ ;  /* 0x000000fffffff290 */ /* 0x000fe2000fffe0ff */
[----:B------:R-:W-:Y:S05]  /*6140*/  @P1 WARPSYNC.ALL ;  /* 0x0000000000001948 */ /* 0x000fea0003800000 */
[----:B------:R2:W4:Y:S04]  /*6150*/  @P1 LDSM.16.M88.4 R28, [R62+UR44+0x200] ;  /* 0x0002002c3e1c183b */ /* 0x0005280008000200 */
[----:B------:R2:W1:Y:S02]  /*6160*/  @P1 LDSM.16.M88.4 R36, [R59+0x200] ;  /* 0x000200003b24183b */ /* 0x0004640000000200 */
.L_x_98:
[----:B------:R-:W-:Y:S05]  /*6170*/  BSYNC B1 ;  /* 0x0000000000017941 */ /* 0x000fea0003800000 */
.L_x_97:
[----:B-1----:R-:W-:Y:S04]  /*6180*/  SHF.R.U32.HI R0, RZ, 0x15, R25 ;  /* 0x00000015ff007819 */ /* 0x002fe80000011619 */
[----:B------:R-:W-:Y:S01]  /*6190*/  LOP3.LUT P1, RZ, R0, 0x3, R46, 0x48, !PT ;  /* 0x0000000300ff7812 */ /* 0x000fe2000782482e */
[----:B------:R-:W-:Y:S01]  /*61a0*/  @!UPT UIADD3 URZ, UPT, UPT, URZ, URZ, URZ ;  /* 0x000000fffffff290 */ /* 0x000fe2000fffe0ff */
[----:B---3--:R-:W-:Y:S11]  /*61b0*/  @P0 BRA `(.L_x_102) ;  /* 0x0000000000080947 */ /* 0x008ff60003800000 */
[----:B------:R-:W1:Y:S02]  /*61c0*/  SYNCS.PHASECHK.TRANS64.TRYWAIT P0, [R26+URZ+0xb0], R2 ;  /* 0x0000b0021a0075a7 */ /* 0x000e6400080011ff */
[----:B-1----:R-:W-:Y:S05]  /*61d0*/  @!P0 BRA `(.L_x_103) ;  /* 0x0000002c00948947 */ /* 0x002fea0003800000 */
.L_x_102:
[----:B------:R-:W-:Y:S05]  /*61e0*/  @!P1 BRA `(.L_x_104) ;  /* 0x0000000000409947 */ /* 0x000fea0003800000 */
[----:B------:R-:W3:Y:S01]  /*61f0*/  LDCU.64 UR8, c[0x4][0x70] ;  /* 0x01000e00ff0877ac */ /* 0x000ee20008000a00 */
[----:B------:R-:W-:Y:S01]  /*6200*/  MOV R3, 0x0 ;  /* 0x0000000000037802 */ /* 0x000fe20000000f00 */
[----:B------:R-:W-:Y:S02]  /*6210*/  HFMA2 R12, -RZ, RZ, 0, 5.9604644775390625e-08 ;  /* 0x00000001ff0c7431 */ /* 0x000fe400000001ff */
[----:B------:R-:W-:Y:S02]  /*6220*/  IMAD.MOV.U32 R8, RZ, RZ, 0x192 ;  /* 0x00000192ff087424 */ /* 0x000fe400078e00ff */
[----:B------:R-:W-:Y:S01]  /*6230*/  IMAD.MOV.U32 R13, RZ, RZ, RZ ;  /* 0x000000ffff0d7224 */ /* 0x000fe200078e00ff */
[----:B------:R-:W5:Y:S01]  /*6240*/  LDCU.64 UR6, c[0x4][0x78] ;  /* 0x01000f00ff0677ac */ /* 0x000f620008000a00 */
[----:B-1----:R-:W1:Y:S01]  /*6250*/  LDC.64 R2, c[0x4][R3] ;  /* 0x0100000003027b82 */ /* 0x002e620000000a00 */
[----:B------:R-:W2:Y:S01]  /*6260*/  LDCU.64 UR4, c[0x4][0x10] ;  /* 0x01000200ff0477ac */ /* 0x000ea20008000a00 */
[----:B---3--:R-:W-:Y:S01]  /*6270*/  MOV R5, UR9 ;  /* 0x0000000900057c02 */ /* 0x008fe20008000f00 */
[----:B------:R-:W-:Y:S01]  /*6280*/  IMAD.U32 R4, RZ, RZ, UR8 ;  /* 0x00000008ff047e24 */ /* 0x000fe2000f8e00ff */
[----:B-----5:R-:W-:Y:S01]  /*6290*/  MOV R7, UR7 ;  /* 0x0000000700077c02 */ /* 0x020fe20008000f00 */
[----:B------:R-:W-:Y:S01]  /*62a0*/  IMAD.U32 R6, RZ, RZ, UR6 ;  /* 0x00000006ff067e24 */ /* 0x000fe2000f8e00ff */
[----:B--2---:R-:W-:Y:S01]  /*62b0*/  MOV R11, UR5 ;  /* 0x00000005000b7c02 */ /* 0x004fe20008000f00 */
[----:B------:R-:W-:Y:S02]  /*62c0*/  IMAD.U32 R10, RZ, RZ, UR4 ;  /* 0x00000004ff0a7e24 */ /* 0x000fe4000f8e00ff */
[----:B------:R-:W-:Y:S07]  /*62d0*/  LEPC R20, `(.L_x_104) ;  /* 0x000000001014794e */ /* 0x000fee0000000000 */
[----:B-1--4-:R-:W-:Y:S05]  /*62e0*/  CALL.ABS.NOINC R2 ;  /* 0x0000000002007343 */ /* 0x012fea0003c00000 */
.L_x_104:
[----:B----4-:R-:W-:Y:S01]  /*62f0*/  SHF.L.U32 R3, R28, 0x10, RZ ;  /* 0x000000101c037819 */ /* 0x010fe200000006ff */
[----:B------:R-:W-:Y:S05]  /*6300*/  WARPSYNC.ALL ;  /* 0x0000000000007948 */ /* 0x000fea0003800000 */
[----:B------:R-:W-:Y:S01]  /*6310*/  R2UR UR4, R25 ;  /* 0x00000000190472ca */ /* 0x000fe200000e0000 */
[----:B------:R-:W-:Y:S01]  /*6320*/  BSSY.RECONVERGENT B0, `(.L_x_105) ;  /* 0x000004e000007945 */ /* 0x000fe20003800200 */
[C---:B------:R-:W-:Y:S02]  /*6330*/  SHF.L.U32 R20, R29.reuse, 0x10, RZ ;  /* 0x000000101d147819 */ /* 0x040fe400000006ff */
[----:B------:R-:W-:Y:S02]  /*6340*/  LOP3.LUT R21, R29, 0xffff0000, RZ, 0xc0, !PT ;  /* 0xffff00001d157812 */ /* 0x000fe400078ec0ff */
[----:B------:R-:W-:Y:S07]  /*6350*/  ISETP.NE.AND P0, PT, R57, RZ, PT ;  /* 0x000000ff3900720c */ /* 0x000fee0003f05270 */
[----:B------:R-:W3:Y:S02]  /*6360*/  LDTM.16dp256bit.x4 R4, tmem[UR4] ;  /* 0x00000004000479ee */ /* 0x000ee40008120000 */
[----:B---3--:R-:W-:Y:S01]  /*6370*/  FMUL R0, R24, R4 ;  /* 0x0000000418007220 */ /* 0x008fe20000400000 */
[----:B------:R-:W-:Y:S01]  /*6380*/  LOP3.LUT R4, R28, 0xffff0000, RZ, 0xc0, !PT ;  /* 0xffff00001c047812 */ /* 0x000fe200078ec0ff */
[C---:B-1----:R-:W-:Y:S01]  /*6390*/  FMUL R2, R24.reuse, R5 ;  /* 0x0000000518027220 */ /* 0x042fe20000400000 */
[C---:B------:R-:W-:Y:S01]  /*63a0*/  FMUL R7, R24.reuse, R7 ;  /* 0x0000000718077220 */ /* 0x040fe20000400000 */
[C---:B------:R-:W-:Y:S01]  /*63b0*/  FFMA R0, R27.reuse, R3, R0 ;  /* 0x000000031b007223 */ /* 0x040fe20000000000 */
[C---:B------:R-:W-:Y:S01]  /*63c0*/  FMUL R3, R24.reuse, R6 ;  /* 0x0000000618037220 */ /* 0x040fe20000400000 */
[C---:B------:R-:W-:Y:S01]  /*63d0*/  FFMA R2, R27.reuse, R4, R2 ;  /* 0x000000041b027223 */ /* 0x040fe20000000002 */
[C---:B------:R-:W-:Y:S01]  /*63e0*/  FMUL R4, R24.reuse, R8 ;  /* 0x0000000818047220 */ /* 0x040fe20000400000 */
[C---:B------:R-:W-:Y:S01]  /*63f0*/  FMUL R8, R24.reuse, R12 ;  /* 0x0000000c18087220 */ /* 0x040fe20000400000 */
[----:B------:R-:W-:Y:S01]  /*6400*/  FMUL R12, R24, R16 ;  /* 0x00000010180c7220 */ /* 0x000fe20000400000 */
[----:B------:R-:W-:Y:S01]  /*6410*/  SHF.L.U32 R16, R30, 0x10, RZ ;  /* 0x000000101e107819 */ /* 0x000fe200000006ff */
[C---:B------:R-:W-:Y:S01]  /*6420*/  FFMA R3, R27.reuse, R20, R3 ;  /* 0x000000141b037223 */ /* 0x040fe20000000003 */
[----:B------:R-:W-:Y:S01]  /*6430*/  F2FP.BF16.F32.PACK_AB R32, R2, R0 ;  /* 0x000000000220723e */ /* 0x000fe200000010ff */
[C---:B------:R-:W-:Y:S01]  /*6440*/  FFMA R7, R27.reuse, R21, R7 ;  /* 0x000000151b077223 */ /* 0x040fe20000000007 */
[----:B------:R-:W-:Y:S01]  /*6450*/  LOP3.LUT R0, R30, 0xffff0000, RZ, 0xc0, !PT ;  /* 0xffff00001e007812 */ /* 0x000fe200078ec0ff */
[----:B------:R-:W-:Y:S01]  /*6460*/  FFMA R4, R27, R16, R4 ;  /* 0x000000101b047223 */ /* 0x000fe20000000004 */
[C---:B------:R-:W-:Y:S01]  /*6470*/  SHF.L.U32 R2, R31.reuse, 0x10, RZ ;  /* 0x000000101f027819 */ /* 0x040fe200000006ff */
[C---:B------:R-:W-:Y:S01]  /*6480*/  FMUL R5, R24.reuse, R9 ;  /* 0x0000000918057220 */ /* 0x040fe20000400000 */
[----:B------:R-:W-:Y:S01]  /*6490*/  LOP3.LUT R16, R31, 0xffff0000, RZ, 0xc0, !PT ;  /* 0xffff00001f107812 */ /* 0x000fe200078ec0ff */
[----:B------:R-:W-:Y:S01]  /*64a0*/  FMUL R6, R24, R10 ;  /* 0x0000000a18067220 */ /* 0x000fe20000400000 */
[----:B------:R-:W-:Y:S01]  /*64b0*/  F2FP.BF16.F32.PACK_AB R33, R7, R3 ;  /* 0x000000030721723e */ /* 0x000fe200000010ff */
[C---:B------:R-:W-:Y:S01]  /*64c0*/  FFMA R5, R27.reuse, R0, R5 ;  /* 0x000000001b057223 */ /* 0x040fe20000000005 */
[C---:B------:R-:W-:Y:S01]  /*64d0*/  SHF.L.U32 R0, R36.reuse, 0x10, RZ ;  /* 0x0000001024007819 */ /* 0x040fe200000006ff */
[----:B------:R-:W-:Y:S01]  /*64e0*/  FFMA R6, R27, R2, R6 ;  /* 0x000000021b067223 */ /* 0x000fe20000000006 */
[----:B------:R-:W-:Y:S01]  /*64f0*/  LOP3.LUT R2, R36, 0xffff0000, RZ, 0xc0, !PT ;  /* 0xffff000024027812 */ /* 0x000fe200078ec0ff */
[C---:B------:R-:W-:Y:S01]  /*6500*/  FMUL R11, R24.reuse, R11 ;  /* 0x0000000b180b7220 */ /* 0x040fe20000400000 */
[----:B------:R-:W-:Y:S01]  /*6510*/  SHF.L.U32 R3, R37, 0x10, RZ ;  /* 0x0000001025037819 */ /* 0x000fe200000006ff */
[C---:B------:R-:W-:Y:S01]  /*6520*/  FMUL R9, R24.reuse, R13 ;  /* 0x0000000d18097220 */ /* 0x040fe20000400000 */
[----:B------:R-:W-:Y:S01]  /*6530*/  F2FP.BF16.F32.PACK_AB R34, R5, R4 ;  /* 0x000000040522723e */ /* 0x000fe200000010ff */
[C---:B------:R-:W-:Y:S01]  /*6540*/  FMUL R10, R24.reuse, R14 ;  /* 0x0000000e180a7220 */ /* 0x040fe20000400000 */
[C---:B------:R-:W-:Y:S01]  /*6550*/  FFMA R11, R27.reuse, R16, R11 ;  /* 0x000000101b0b7223 */ /* 0x040fe2000000000b */
[C---:B------:R-:W-:Y:S01]  /*6560*/  FFMA R8, R27.reuse, R0, R8 ;  /* 0x000000001b087223 */ /* 0x040fe20000000008 */
[----:B------:R-:W-:Y:S01]  /*6570*/  FFMA R9, R27, R2, R9 ;  /* 0x000000021b097223 */ /* 0x000fe20000000009 */
[----:B------:R-:W-:Y:S01]  /*6580*/  LOP3.LUT R0, R37, 0xffff0000, RZ, 0xc0, !PT ;  /* 0xffff000025007812 */ /* 0x000fe200078ec0ff */
[----:B------:R-:W-:Y:S01]  /*6590*/  FFMA R10, R27, R3, R10 ;  /* 0x000000031b0a7223 */ /* 0x000fe2000000000a */
[----:B------:R-:W-:Y:S01]  /*65a0*/  FMUL R15, R24, R15 ;  /* 0x0000000f180f7220 */ /* 0x000fe20000400000 */
[----:B------:R-:W-:Y:S01]  /*65b0*/  SHF.L.U32 R2, R38, 0x10, RZ ;  /* 0x0000001026027819 */ /* 0x000fe200000006ff */
[----:B------:R-:W-:Y:S01]  /*65c0*/  FMUL R13, R24, R17 ;  /* 0x00000011180d7220 */ /* 0x000fe20000400000 */
[----:B------:R-:W-:Y:S01]  /*65d0*/  LOP3.LUT R3, R38, 0xffff0000, RZ, 0xc0, !PT ;  /* 0xffff000026037812 */ /* 0x000fe200078ec0ff */
[C---:B------:R-:W-:Y:S01]  /*65e0*/  FMUL R14, R24.reuse, R18 ;  /* 0x00000012180e7220 */ /* 0x040fe20000400000 */
[----:B------:R-:W-:Y:S01]  /*65f0*/  SHF.L.U32 R4, R39, 0x10, RZ ;  /* 0x0000001027047819 */ /* 0x000fe200000006ff */
[----:B------:R-:W-:Y:S01]  /*6600*/  FFMA R15, R27, R0, R15 ;  /* 0x000000001b0f7223 */ /* 0x000fe2000000000f */
[----:B------:R-:W-:Y:S01]  /*6610*/  LOP3.LUT R5, R39, 0xffff0000, RZ, 0xc0, !PT ;  /* 0xffff000027057812 */ /* 0x000fe200078ec0ff */
[----:B------:R-:W-:Y:S01]  /*6620*/  FMUL R19, R24, R19 ;  /* 0x0000001318137220 */ /* 0x000fe20000400000 */
[C---:B------:R-:W-:Y:S01]  /*6630*/  FFMA R12, R27.reuse, R2, R12 ;  /* 0x000000021b0c7223 */ /* 0x040fe2000000000c */
[C---:B------:R-:W-:Y:S01]  /*6640*/  FFMA R13, R27.reuse, R3, R13 ;  /* 0x000000031b0d7223 */ /* 0x040fe2000000000d */
[C---:B------:R-:W-:Y:S01]  /*6650*/  FFMA R14, R27.reuse, R4, R14 ;  /* 0x000000041b0e7223 */ /* 0x040fe2000000000e */
[----:B------:R-:W-:Y:S01]  /*6660*/  FFMA R19, R27, R5, R19 ;  /* 0x000000051b137223 */ /* 0x000fe20000000013 */
[----:B------:R-:W-:Y:S02]  /*6670*/  F2FP.BF16.F32.PACK_AB R35, R11, R6 ;  /* 0x000000060b23723e */ /* 0x000fe400000010ff */
[----:B------:R-:W-:Y:S02]  /*6680*/  F2FP.BF16.F32.PACK_AB R8, R9, R8 ;  /* 0x000000080908723e */ /* 0x000fe400000010ff */
[----:B------:R-:W-:Y:S01]  /*6690*/  F2FP.BF16.F32.PACK_AB R9, R15, R10 ;  /* 0x0000000a0f09723e */ /* 0x000fe200000010ff */
[----:B------:R1:W-:Y:S01]  /*66a0*/  STSM.16.M88.4 [R60+0x200], R32 ;  /* 0x000200203c007844 */ /* 0x0003e20000000200 */
[----:B------:R-:W-:Y:S02]  /*66b0*/  F2FP.BF16.F32.PACK_AB R10, R13, R12 ;  /* 0x0000000c0d0a723e */ /* 0x000fe400000010ff */
[----:B------:R-:W-:Y:S05]  /*66c0*/  F2FP.BF16.F32.PACK_AB R11, R19, R14 ;  /* 0x0000000e130b723e */ /* 0x000fea00000010ff */
[----:B------:R1:W-:Y:S01]  /*66d0*/  STSM.16.M88.4 [R59+0x200], R8 ;  /* 0x000200083b007844 */ /* 0x0003e20000000200 */
[----:B------:R-:W-:Y:S01]  /*66e0*/  @!PT LDS RZ, [RZ] ;  /* 0x00000000fffff984 */ /* 0x000fe20000000800 */
[----:B------:R-:W-:Y:S01]  /*66f0*/  @!PT LDS RZ, [RZ] ;  /* 0x00000000fffff984 */ /* 0x000fe20000000800 */
[----:B------:R-:W-:Y:S01]  /*6700*/  @!PT LDS RZ, [RZ] ;  /* 0x00000000fffff984 */ /* 0x000fe20000000800 */
[----:B------:R-:W-:Y:S01]  /*6710*/  @!PT LDS RZ, [RZ] ;  /* 0x00000000fffff984 */ /* 0x000fe20000000800 */
[----:B------:R3:W-:Y:S07]  /*6720*/  MEMBAR.ALL.CTA ;  /* 0x0000000000007992 */ /* 0x0007ee0000008000 */
[----:B---3--:R-:W3:Y:S02]  /*6730*/  FENCE.VIEW.ASYNC.S ;  /* 0x00000000000073c6 */ /* 0x008ee40000000000 */
[----:B---3--:R-:W-:Y:S06]  /*6740*/  BAR.SYNC.DEFER_BLOCKING 0x1, 0x80 ;  /* 0x0042000000007b1d */ /* 0x008fec0000010000 */
[----:B------:R-:W-:Y:S05]  /*6750*/  @P0 BRA `(.L_x_106) ;  /* 0x0000000000280947 */ /* 0x000fea0003800000 */
[----:B------:R-:W3:Y:S01]  /*6760*/  LDCU.64 UR6, c[0x0][0x348] ;  /* 0x00006900ff0677ac */ /* 0x000ee20008000a00 */
[----:B------:R-:W-:Y:S01]  /*6770*/  UIADD3 UR4, UPT, UPT, UR44, 0x200, URZ ;  /* 0x000002002c047890 */ /* 0x000fe2000fffe0ff */
[----:B------:R-:W-:Y:S05]  /*6780*/  UMOV UR51, UR36 ;  /* 0x0000002400337c82 */ /* 0x000fea0008000000 */
[----:B------:R-:W-:Y:S04]  /*6790*/  MOV R50, UR4 ;  /* 0x0000000400327c02 */ /* 0x000fe80008000f00 */
[----:B------:R-:W-:Y:S01]  /*67a0*/  R2UR UR48, R50 ;  /* 0x00000000323072ca */ /* 0x000fe200000e0000 */
[----:B---3--:R-:W-:Y:S04]  /*67b0*/  UIADD3 UR4, UP0, UPT, UR6, 0x680, URZ ;  /* 0x0000068006047890 */ /* 0x008fe8000ff1e0ff */
[----:B------:R-:W-:Y:S09]  /*67c0*/  UIADD3.X UR5, UPT, UPT, URZ, UR7, URZ, UP0, !UPT ;  /* 0x00000007ff057290 */ /* 0x000ff200087fe4ff */
[----:B------:R3:W-:Y:S01]  /*67d0*/  UTMASTG.3D [UR48], [UR4] ;  /* 0x00000030040073b5 */ /* 0x0007e20008010000 */
[----:B------:R0:W-:Y:S01]  /*67e0*/  UTMACMDFLUSH ;  /* 0x00000000000079b7 */ /* 0x0001e20000000000 */
[----:B---3--:R-:W-:Y:S04]  /*67f0*/  DEPBAR.LE SB0, 0x1 ;  /* 0x000080400000791a */ /* 0x008fe80000000000 */
.L_x_106:
[----:B------:R-:W-:Y:S05]  /*6800*/  BSYNC.RECONVERGENT B0 ;  /* 0x0000000000007941 */ /* 0x000fea0003800200 */
.L_x_105:
[----:B------:R-:W-:Y:S01]  /*6810*/  BAR.SYNC.DEFER_BLOCKING 0x1, 0x80 ;  /* 0x0042000000007b1d */ /* 0x000fe20000010000 */
[----:B------:R-:W-:Y:S01]  /*6820*/  ISETP.NE.AND P1, PT, R58, RZ, PT ;  /* 0x000000ff3a00720c */ /* 0x000fe20003f25270 */
[----:B------:R-:W-:Y:S01]  /*6830*/  UISETP.NE.AND UP0, UPT, UR47, URZ, UPT ;  /* 0x000000ff2f00728c */ /* 0x000fe2000bf05270 */
[----:B------:R-:W-:Y:S11]  /*6840*/  LEA R4, R61, UR44, 0x3 ;  /* 0x0000002c3d047c11 */ /* 0x000ff6000f8e18ff */
[----:B------:R-:W-:Y:S01]  /*6850*/  @P1 SHF.L.U32 R3, R55, 0x1f, RZ ;  /* 0x0000001f37031819 */ /* 0x000fe200000006ff */
[----:B------:R-:W-:Y:S06]  /*6860*/  BRA.U !UP0, `(.L_x_107) ;  /* 0x0000000108247547 */ /* 0x000fec000b800000 */
[----:B------:R-:W3:Y:S01]  /*6870*/  S2R R0, SR_CgaCtaId ;  /* 0x0000000000007919 */ /* 0x000ee20000008800 */
[----:B------:R-:W-:Y:S01]  /*6880*/  IMAD.U32 R2, RZ, RZ, UR46 ;  /* 0x0000002eff027e24 */ /* 0x000fe2000f8e00ff */
[----:B------:R-:W-:Y:S04]  /*6890*/  UIADD3 UR4, UPT, UPT, UR46, 0x1, URZ ;  /* 0x000000012e047890 */ /* 0x000fe8000fffe0ff */
[----:B------:R-:W-:Y:S01]  /*68a0*/  @P1 LEA R2, R2, UR44, 0x3 ;  /* 0x0000002c02021c11 */ /* 0x000fe2000f8e18ff */
[----:B------:R-:W-:Y:S04]  /*68b0*/  UISETP.NE.AND UP0, UPT, UR4, 0x4, UPT ;  /* 0x000000040400788c */ /* 0x000fe8000bf05270 */
[----:B------:R-:W-:Y:S01]  /*68c0*/  @P1 VIADD R2, R2, 0x60 ;  /* 0x0000006002021836 */ /* 0x000fe20000000000 */
[----:B------:R-:W-:Y:S04]  /*68d0*/  USEL UR46, UR4, URZ, UP0 ;  /* 0x000000ff042e7287 */ /* 0x000fe80008000000 */
[----:B---3--:R-:W-:Y:S04]  /*68e0*/  @P1 PRMT R0, R0, 0x654, R2 ;  /* 0x0000065400001816 */ /* 0x008fe80000000002 */
[----:B------:R3:W-:Y:S04]  /*68f0*/  @P1 SYNCS.ARRIVE.TRANS64.RED.A1T0 RZ, [R0+URZ], RZ ;  /* 0x000000ff00ff19a7 */ /* 0x0007e800081004ff */
.L_x_107:
[----:B------:R-:W4:Y:S01]  /*6900*/  @P1 SYNCS.PHASECHK.TRANS64.TRYWAIT P0, [R4+URZ+0x40], R3 ;  /* 0x00004003040015a7 */ /* 0x000f2200080011ff */
[----:B------:R-:W-:Y:S01]  /*6910*/  BSSY B1, `(.L_x_108) ;  /* 0x0000013000017945 */ /* 0x000fe20003800000 */
[----:B----4-:R-:W-:Y:S03]  /*6920*/  @P1 SEL R63, RZ, 0x1, !P0 ;  /* 0x00000001ff3f1807 */ /* 0x010fe60004000000 */
[----:B------:R-:W-:Y:S05]  /*6930*/  @!P1 BRA `(.L_x_109) ;  /* 0x0000000000409947 */ /* 0x000fea0003800000 */
[----:B------:R-:W-:Y:S01]  /*6940*/  ISETP.NE.AND P1, PT, R64, RZ, PT ;  /* 0x000000ff4000720c */ /* 0x000fe20003f25270 */
[----:B------:R-:W-:Y:S01]  /*6950*/  BSSY B0, `(.L_x_110) ;  /* 0x0000009000007945 */ /* 0x000fe20003800000 */
[----:B------:R-:W-:Y:S11]  /*6960*/  ISETP.NE.AND P0, PT, R63, RZ, PT ;  /* 0x000000ff3f00720c */ /* 0x000ff60003f05270 */
[----:B------:R-:W-:Y:S05]  /*6970*/  @P1 IMAD R3, R61, 0x1000, R62 ;  /* 0x000010003d031824 */ /* 0x000fea00078e023e */
[----:B------:R-:W-:Y:S05]  /*6980*/  @P1 IADD3 R2, PT, PT, R3, UR44, RZ ;  /* 0x0000002c03021c10 */ /* 0x000fea000fffe0ff */
[----:B------:R-:W-:Y:S01]  /*6990*/  @P1 IMAD.IADD R2, R56, 0x1, R2 ;  /* 0x0000000138021824 */ /* 0x000fe200078e0202 */
[----:B------:R-:W-:Y:S06]  /*69a0*/  @P0 BRA `(.L_x_111) ;  /* 0x00000000000c0947 */ /* 0x000fec0003800000 */
[----:B---3--:R-:W-:Y:S04]  /*69b0*/  SHF.L.U32 R0, R55, 0x1f, RZ ;  /* 0x0000001f37007819 */ /* 0x008fe800000006ff */
[----:B------:R-:W3:Y:S02]  /*69c0*/  SYNCS.PHASECHK.TRANS64.TRYWAIT P0, [R4+URZ+0x40], R0 ;  /* 0x00004000040075a7 */ /* 0x000ee400080011ff */
[----:B---3--:R-:W-:Y:S05]  /*69d0*/  @!P0 BRA `(.L_x_112) ;  /* 0x0000002400a88947 */ /* 0x008fea0003800000 */
.L_x_111:
[----:B------:R-:W-:Y:S05]  /*69e0*/  BSYNC B0 ;  /* 0x0000000000007941 */ /* 0x000fea0003800000 */
.L_x_110:
[----:B------:R-:W-:Y:S02]  /*69f0*/  ISETP.NE.AND P0, PT, R64, RZ, PT ;  /* 0x000000ff4000720c */ /* 0x000fe40003f05270 */
[----:B------:R-:W-:Y:S11]  /*6a00*/  IADD3 R61, PT, PT, R61, 0x1, RZ ;  /* 0x000000013d3d7810 */ /* 0x000ff60007ffe0ff */
[----:B------:R-:W-:Y:S05]  /*6a10*/  @P0 WARPSYNC.ALL ;  /* 0x0000000000000948 */ /* 0x000fea0003800000 */
[----:B------:R4:W1:Y:S04]  /*6a20*/  @P0 LDSM.16.M88.4 R28, [R3+UR44+0x200] ;  /* 0x0002002c031c083b */ /* 0x0008680008000200 */
[----:B------:R4:W1:Y:S02]  /*6a30*/  @P0 LDSM.16.M88.4 R36, [R2+0x200] ;  /* 0x000200000224083b */ /* 0x0008640000000200 */
.L_x_109:
[----:B------:R-:W-:Y:S05]  /*6a40*/  BSYNC B1 ;  /* 0x0000000000017941 */ /* 0x000fea0003800000 */
.L_x_108:
[----:B---3--:R-:W-:Y:S05]  /*6a50*/  VIADD R0, R25, 0x20 ;  /* 0x0000002019007836 */ /* 0x008fea0000000000 */
[----:B------:R-:W-:Y:S04]  /*6a60*/  SHF.R.U32.HI R0, RZ, 0x15, R0 ;  /* 0x00000015ff007819 */ /* 0x000fe80000011600 */
[----:B------:R-:W-:Y:S11]  /*6a70*/  LOP3.LUT P0, RZ, R0, 0x3, R46, 0x48, !PT ;  /* 0x0000000300ff7812 */ /* 0x000ff6000780482e */
[----:B------:R-:W-:Y:S02]  /*6a80*/  @!UPT UIADD3 URZ, UPT, UPT, URZ, URZ, URZ ;  /* 0x000000fffffff290 */ /* 0x000fe4000fffe0ff */
[----:B------:R-:W-:Y:S05]  /*6a90*/  @!P0 BRA `(.L_x_113) ;  /* 0x0000000000408947 */ /* 0x000fea0003800000 */
[----:B------:R-:W3:Y:S01]  /*6aa0*/  LDCU.64 UR8, c[0x4][0x70] ;  /* 0x01000e00ff0877ac */ /* 0x000ee20008000a00 */
[----:B----4-:R-:W-:Y:S01]  /*6ab0*/  MOV R3, 0x0 ;  /* 0x0000000000037802 */ /* 0x010fe20000000f00 */
[----:B------:R-:W-:Y:S02]  /*6ac0*/  HFMA2 R12, -RZ, RZ, 0, 5.9604644775390625e-08 ;  /* 0x00000001ff0c7431 */ /* 0x000fe400000001ff */
[----:B-1----:R-:W-:Y:S02]  /*6ad0*/  IMAD.MOV.U32 R8, RZ, RZ, 0x192 ;  /* 0x00000192ff087424 */ /* 0x002fe400078e00ff */
[----:B------:R-:W-:Y:S01]  /*6ae0*/  IMAD.MOV.U32 R13, RZ, RZ, RZ ;  /* 0x000000ffff0d7224 */ /* 0x000fe200078e00ff */
[----:B------:R-:W1:Y:S01]  /*6af0*/  LDCU.64 UR6, c[0x4][0x78] ;  /* 0x01000f00ff0677ac */ /* 0x000e620008000a00 */
[----:B------:R-:W4:Y:S01]  /*6b00*/  LDC.64 R2, c[0x4][R3] ;  /* 0x0100000003027b82 */ /* 0x000f220000000a00 */
[----:B------:R-:W5:Y:S01]  /*6b10*/  LDCU.64 UR4, c[0x4][0x10] ;  /* 0x01000200ff0477ac */ /* 0x000f620008000a00 */
[----:B---3--:R-:W-:Y:S01]  /*6b20*/  MOV R5, UR9 ;  /* 0x0000000900057c02 */ /* 0x008fe20008000f00 */
[----:B------:R-:W-:Y:S01]  /*6b30*/  IMAD.U32 R4, RZ, RZ, UR8 ;  /* 0x00000008ff047e24 */ /* 0x000fe2000f8e00ff */
[----:B-1----:R-:W-:Y:S01]  /*6b40*/  MOV R7, UR7 ;  /* 0x0000000700077c02 */ /* 0x002fe20008000f00 */
[----:B------:R-:W-:Y:S01]  /*6b50*/  IMAD.U32 R6, RZ, RZ, UR6 ;  /* 0x00000006ff067e24 */ /* 0x000fe2000f8e00ff */
[----:B-----5:R-:W-:Y:S01]  /*6b60*/  MOV R11, UR5 ;  /* 0x00000005000b7c02 */ /* 0x020fe20008000f00 */
[----:B------:R-:W-:Y:S02]  /*6b70*/  IMAD.U32 R10, RZ, RZ, UR4 ;  /* 0x00000004ff0a7e24 */ /* 0x000fe4000f8e00ff */
[----:B------:R-:W-:Y:S07]  /*6b80*/  LEPC R20, `(.L_x_113) ;  /* 0x000000001014794e */ /* 0x000fee0000000000 */
[----:B--2-4-:R-:W-:Y:S05]  /*6b90*/  CALL.ABS.NOINC R2 ;  /* 0x0000000002007343 */ /* 0x014fea0003c00000 */
.L_x_113:
[----:B-1--4-:R-:W-:Y:S01]  /*6ba0*/  SHF.L.U32 R3, R28, 0x10, RZ ;  /* 0x000000101c037819 */ /* 0x012fe200000006ff */
[----:B------:R-:W-:Y:S05]  /*6bb0*/  WARPSYNC.ALL ;  /* 0x0000000000007948 */ /* 0x000fea0003800000 */
[----:B------:R-:W-:Y:S01]  /*6bc0*/  R2UR UR4, R25 ;  /* 0x00000000190472ca */ /* 0x000fe200000e0000 */
[----:B------:R-:W1:Y:S01]  /*6bd0*/  S2R R65, SR_CgaCtaId ;  /* 0x0000000000417919 */ /* 0x000e620000008800 */
[C---:B------:R-:W-:Y:S01]  /*6be0*/  SHF.L.U32 R20, R29.reuse, 0x10, RZ ;  /* 0x000000101d147819 */ /* 0x040fe200000006ff */
[----:B------:R-:W-:Y:S01]  /*6bf0*/  BSSY.RECONVERGENT B0, `(.L_x_114) ;  /* 0x0000054000007945 */ /* 0x000fe20003800200 */
[----:B------:R-:W-:Y:S02]  /*6c00*/  LOP3.LUT R21, R29, 0xffff0000, RZ, 0xc0, !PT ;  /* 0xffff00001d157812 */ /* 0x000fe400078ec0ff */
[----:B------:R-:W-:Y:S02]  /*6c10*/  ISETP.NE.AND P6, PT, R58, RZ, PT ;  /* 0x000000ff3a00720c */ /* 0x000fe40003fc5270 */
[----:B------:R-:W-:Y:S05]  /*6c20*/  ISETP.NE.AND P0, PT, R57, RZ, PT ;  /* 0x000000ff3900720c */ /* 0x000fea0003f05270 */
[----:B------:R-:W3:Y:S02]  /*6c30*/  LDTM.16dp256bit.x4 R4, tmem[UR4+0x20] ;  /* 0x00002004000479ee */ /* 0x000ee40008120000 */
[----:B---3--:R-:W-:Y:S01]  /*6c40*/  FMUL R0, R24, R4 ;  /* 0x0000000418007220 */ /* 0x008fe20000400000 */
[----:B------:R-:W-:Y:S01]  /*6c50*/  LOP3.LUT R4, R28, 0xffff0000, RZ, 0xc0, !PT ;  /* 0xffff00001c047812 */ /* 0x000fe200078ec0ff */
[C---:B------:R-:W-:Y:S01]  /*6c60*/  FMUL R2, R24.reuse, R5 ;  /* 0x0000000518027220 */ /* 0x040fe20000400000 */
[C---:B------:R-:W-:Y:S01]  /*6c70*/  FMUL R7, R24.reuse, R7 ;  /* 0x0000000718077220 */ /* 0x040fe20000400000 */
[C---:B------:R-:W-:Y:S01]  /*6c80*/  FFMA R0, R27.reuse, R3, R0 ;  /* 0x000000031b007223 */ /* 0x040fe20000000000 */
[C---:B------:R-:W-:Y:S01]  /*6c90*/  FMUL R3, R24.reuse, R6 ;  /* 0x0000000618037220 */ /* 0x040fe20000400000 */
[C---:B------:R-:W-:Y:S01]  /*6ca0*/  FFMA R2, R27.reuse, R4, R2 ;  /* 0x000000041b027223 */ /* 0x040fe20000000002 */
[C---:B------:R-:W-:Y:S01]  /*6cb0*/  FMUL R4, R24.reuse, R8 ;  /* 0x0000000818047220 */ /* 0x040fe20000400000 */
[----:B------:R-:W-:Y:S01]  /*6cc0*/  FMUL R8, R24, R12 ;  /* 0x0000000c18087220 */ /* 0x000fe20000400000 */
[C---:B------:R-:W-:Y:S01]  /*6cd0*/  FFMA R3, R27.reuse, R20, R3 ;  /* 0x000000141b037223 */ /* 0x040fe20000000003 */
[----:B------:R-:W-:Y:S01]  /*6ce0*/  FFMA R7, R27, R21, R7 ;  /* 0x000000151b077223 */ /* 0x000fe20000000007 */
[----:B------:R-:W-:Y:S01]  /*6cf0*/  F2FP.BF16.F32.PACK_AB R32, R2, R0 ;  /* 0x000000000220723e */ /* 0x000fe200000010ff */
[----:B------:R-:W-:Y:S01]  /*6d00*/  FMUL R12, R24, R16 ;  /* 0x00000010180c7220 */ /* 0x000fe20000400000 */
[----:B------:R-:W-:Y:S01]  /*6d10*/  SHF.L.U32 R16, R30, 0x10, RZ ;  /* 0x000000101e107819 */ /* 0x000fe200000006ff */
[----:B------:R-:W-:Y:S01]  /*6d20*/  FMUL R5, R24, R9 ;  /* 0x0000000918057220 */ /* 0x000fe20000400000 */
[----:B------:R-:W-:Y:S01]  /*6d30*/  LOP3.LUT R0, R30, 0xffff0000, RZ, 0xc0, !PT ;  /* 0xffff00001e007812 */ /* 0x000fe200078ec0ff */
[C---:B------:R-:W-:Y:S01]  /*6d40*/  FMUL R6, R24.reuse, R10 ;  /* 0x0000000a18067220 */ /* 0x040fe20000400000 */
[----:B------:R-:W-:Y:S01]  /*6d50*/  SHF.L.U32 R2, R31, 0x10, RZ ;  /* 0x000000101f027819 */ /* 0x000fe200000006ff */
[----:B------:R-:W-:Y:S01]  /*6d60*/  FFMA R4, R27, R16, R4 ;  /* 0x000000101b047223 */ /* 0x000fe20000000004 */
[----:B------:R-:W-:Y:S01]  /*6d70*/  F2FP.BF16.F32.PACK_AB R33, R7, R3 ;  /* 0x000000030721723e */ /* 0x000fe200000010ff */
[----:B------:R-:W-:Y:S01]  /*6d80*/  FFMA R5, R27, R0, R5 ;  /* 0x000000001b057223 */ /* 0x000fe20000000005 */
[----:B------:R-:W-:Y:S01]  /*6d90*/  LOP3.LUT R3, R31, 0xffff0000, RZ, 0xc0, !PT ;  /* 0xffff00001f037812 */ /* 0x000fe200078ec0ff */
[----:B------:R-:W-:Y:S01]  /*6da0*/  FMUL R11, R24, R11 ;  /* 0x0000000b180b7220 */ /* 0x000fe20000400000 */
[C---:B------:R-:W-:Y:S01]  /*6db0*/  SHF.L.U32 R0, R36.reuse, 0x10, RZ ;  /* 0x0000001024007819 */ /* 0x040fe200000006ff */
[C---:B------:R-:W-:Y:S01]  /*6dc0*/  FFMA R6, R27.reuse, R2, R6 ;  /* 0x000000021b067223 */ /* 0x040fe20000000006 */
[----:B------:R-:W-:Y:S01]  /*6dd0*/  LOP3.LUT R2, R36, 0xffff0000, RZ, 0xc0, !PT ;  /* 0xffff000024027812 */ /* 0x000fe200078ec0ff */
[----:B------:R-:W-:Y:S01]  /*6de0*/  FFMA R11, R27, R3, R11 ;  /* 0x000000031b0b7223 */ /* 0x000fe2000000000b */
[----:B------:R-:W-:Y:S01]  /*6df0*/  SHF.L.U32 R3, R37, 0x10, RZ ;  /* 0x0000001025037819 */ /* 0x000fe200000006ff */
[C---:B------:R-:W-:Y:S01]  /*6e00*/  FMUL R9, R24.reuse, R13 ;  /* 0x0000000d18097220 */ /* 0x040fe20000400000 */
[----:B------:R-:W-:Y:S01]  /*6e10*/  F2FP.BF16.F32.PACK_AB R34, R5, R4 ;  /* 0x000000040522723e */ /* 0x000fe200000010ff */
[----:B------:R-:W-:Y:S01]  /*6e20*/  FMUL R10, R24, R14 ;  /* 0x0000000e180a7220 */ /* 0x000fe20000400000 */
[----:B------:R-:W-:Y:S01]  /*6e30*/  SHF.L.U32 R4, R39, 0x10, RZ ;  /* 0x0000001027047819 */ /* 0x000fe200000006ff */
[----:B------:R-:W-:Y:S01]  /*6e40*/  FFMA R8, R27, R0, R8 ;  /* 0x000000001b087223 */ /* 0x000fe20000000008 */
[----:B------:R-:W-:Y:S01]  /*6e50*/  LOP3.LUT R0, R37, 0xffff0000, RZ, 0xc0, !PT ;  /* 0xffff000025007812 */ /* 0x000fe200078ec0ff */
[C---:B------:R-:W-:Y:S01]  /*6e60*/  FFMA R9, R27.reuse, R2, R9 ;  /* 0x000000021b097223 */ /* 0x040fe20000000009 */
[C---:B------:R-:W-:Y:S01]  /*6e70*/  SHF.L.U32 R2, R38.reuse, 0x10, RZ ;  /* 0x0000001026027819 */ /* 0x040fe200000006ff */
[----:B------:R-:W-:Y:S01]  /*6e80*/  FFMA R10, R27, R3, R10 ;  /* 0x000000031b0a7223 */ /* 0x000fe2000000000a */
[----:B------:R-:W-:Y:S01]  /*6e90*/  LOP3.LUT R3, R38, 0xffff0000, RZ, 0xc0, !PT ;  /* 0xffff000026037812 */ /* 0x000fe200078ec0ff */
[C---:B------:R-:W-:Y:S01]  /*6ea0*/  FMUL R15, R24.reuse, R15 ;  /* 0x0000000f180f7220 */ /* 0x040fe20000400000 */
[----:B------:R-:W-:Y:S01]  /*6eb0*/  LOP3.LUT R5, R39, 0xffff0000, RZ, 0xc0, !PT ;  /* 0xffff000027057812 */ /* 0x000fe200078ec0ff */
[C---:B------:R-:W-:Y:S01]  /*6ec0*/  FMUL R13, R24.reuse, R17 ;  /* 0x00000011180d7220 */ /* 0x040fe20000400000 */
[----:B------:R-:W-:Y:S01]  /*6ed0*/  F2FP.BF16.F32.PACK_AB R35, R11, R6 ;  /* 0x000000060b23723e */ /* 0x000fe200000010ff */
[C---:B------:R-:W-:Y:S01]  /*6ee0*/  FMUL R14, R24.reuse, R18 ;  /* 0x00000012180e7220 */ /* 0x040fe20000400000 */
[C---:B------:R-:W-:Y:S01]  /*6ef0*/  FFMA R15, R27.reuse, R0, R15 ;  /* 0x000000001b0f7223 */ /* 0x040fe2000000000f */
[----:B------:R-:W-:Y:S01]  /*6f00*/  FMUL R19, R24, R19 ;  /* 0x0000001318137220 */ /* 0x000fe20000400000 */
[----:B------:R-:W-:Y:S01]  /*6f10*/  FFMA R12, R27, R2, R12 ;  /* 0x000000021b0c7223 */ /* 0x000fe2000000000c */
[----:B------:R3:W-:Y:S01]  /*6f20*/  STSM.16.M88.4 [R60+0x1200], R32 ;  /* 0x001200203c007844 */ /* 0x0007e20000000200 */
[----:B------:R-:W-:Y:S01]  /*6f30*/  F2FP.BF16.F32.PACK_AB R8, R9, R8 ;  /* 0x000000080908723e */ /* 0x000fe200000010ff */
[----:B------:R-:W-:Y:S01]  /*6f40*/  FFMA R13, R27, R3, R13 ;  /* 0x000000031b0d7223 */ /* 0x000fe2000000000d */
[----:B------:R-:W-:Y:S01]  /*6f50*/  F2FP.BF16.F32.PACK_AB R9, R15, R10 ;  /* 0x0000000a0f09723e */ /* 0x000fe200000010ff */
[C---:B------:R-:W-:Y:S01]  /*6f60*/  FFMA R14, R27.reuse, R4, R14 ;  /* 0x000000041b0e7223 */ /* 0x040fe2000000000e */
[----:B------:R-:W-:Y:S01]  /*6f70*/  FFMA R19, R27, R5, R19 ;  /* 0x000000051b137223 */ /* 0x000fe20000000013 */
[----:B------:R-:W-:Y:S02]  /*6f80*/  MOV R0, UR46 ;  /* 0x0000002e00007c02 */ /* 0x000fe40008000f00 */
[----:B------:R-:W-:Y:S02]  /*6f90*/  F2FP.BF16.F32.PACK_AB R10, R13, R12 ;  /* 0x0000000c0d0a723e */ /* 0x000fe400000010ff */
[----:B------:R-:W-:Y:S02]  /*6fa0*/  F2FP.BF16.F32.PACK_AB R11, R19, R14 ;  /* 0x0000000e130b723e */ /* 0x000fe400000010ff */
[----:B------:R-:W-:Y:S02]  /*6fb0*/  @P6 LEA R0, R0, UR44, 0x3 ;  /* 0x0000002c00006c11 */ /* 0x000fe4000f8e18ff */
[----:B------:R-:W-:Y:S01]  /*6fc0*/  LEA R2, R61, UR44, 0x3 ;  /* 0x0000002c3d027c11 */ /* 0x000fe2000f8e18ff */
[----:B------:R3:W-:Y:S01]  /*6fd0*/  STSM.16.M88.4 [R59+0x1200], R8 ;  /* 0x001200083b007844 */ /* 0x0007e20000000200 */
[----:B------:R-:W-:Y:S02]  /*6fe0*/  @P6 IADD3 R0, PT, PT, R0, 0x60, RZ ;  /* 0x0000006000006810 */ /* 0x000fe40007ffe0ff */
[----:B------:R-:W-:Y:S01]  /*6ff0*/  @P6 SHF.L.U32 R3, R55, 0x1f, RZ ;  /* 0x0000001f37036819 */ /* 0x000fe200000006ff */
[----:B------:R-:W-:Y:S01]  /*7000*/  @!PT LDS RZ, [RZ] ;  /* 0x00000000fffff984 */ /* 0x000fe20000000800 */
[----:B------:R-:W-:Y:S01]  /*7010*/  @!PT LDS RZ, [RZ] ;  /* 0x00000000fffff984 */ /* 0x000fe20000000800 */
[----:B------:R-:W-:Y:S01]  /*7020*/  @!PT LDS RZ, [RZ] ;  /* 0x00000000fffff984 */ /* 0x000fe20000000800 */
[----:B------:R-:W-:Y:S01]  /*7030*/  @!PT LDS RZ, [RZ] ;  /* 0x00000000fffff984 */ /* 0x000fe20000000800 */
[----:B------:R4:W-:Y:S06]  /*7040*/  MEMBAR.ALL.CTA ;  /* 0x0000000000007992 */ /* 0x0009ec0000008000 */
[----:B----4-:R-:W4:Y:S01]  /*7050*/  FENCE.VIEW.ASYNC.S ;  /* 0x00000000000073c6 */ /* 0x010f220000000000 */
[----:B-1----:R-:W-:Y:S01]  /*7060*/  @P6 PRMT R0, R65, 0x654, R0 ;  /* 0x0000065441006816 */ /* 0x002fe20000000000 */
[----:B----4-:R-:W-:Y:S06]  /*7070*/  BAR.SYNC.DEFER_BLOCKING 0x1, 0x80 ;  /* 0x0042000000007b1d */ /* 0x010fec0000010000 */
[----:B------:R-:W-:Y:S05]  /*7080*/  @P0 BRA `(.L_x_115) ;  /* 0x0000000000280947 */ /* 0x000fea0003800000 */
[----:B------:R-:W1:Y:S01]  /*7090*/  LDCU.64 UR6, c[0x0][0x348] ;  /* 0x00006900ff0677ac */ /* 0x000e620008000a00 */
[----:B------:R-:W-:Y:S02]  /*70a0*/  UIADD3 UR9, UPT, UPT, UR49, 0x20, URZ ;  /* 0x0000002031097890 */ /* 0x000fe4000fffe0ff */
[----:B------:R-:W-:Y:S01]  /*70b0*/  UIADD3 UR8, UPT, UPT, UR44, 0x1200, URZ ;  /* 0x000012002c087890 */ /* 0x000fe2000fffe0ff */
[----:B------:R-:W-:Y:S01]  /*70c0*/  UMOV UR10, UR50 ;  /* 0x00000032000a7c82 */ /* 0x000fe20008000000 */
[----:B------:R-:W-:Y:S01]  /*70d0*/  UMOV UR11, UR36 ;  /* 0x00000024000b7c82 */ /* 0x000fe20008000000 */
[----:B-1----:R-:W-:Y:S04]  /*70e0*/  UIADD3 UR4, UP0, UPT, UR6, 0x680, URZ ;  /* 0x0000068006047890 */ /* 0x002fe8000ff1e0ff */
[----:B------:R-:W-:Y:S09]  /*70f0*/  UIADD3.X UR5, UPT, UPT, URZ, UR7, URZ, UP0, !UPT ;  /* 0x00000007ff057290 */ /* 0x000ff200087fe4ff */
[----:B------:R1:W-:Y:S01]  /*7100*/  UTMASTG.3D [UR8], [UR4] ;  /* 0x00000008040073b5 */ /* 0x0003e20008010000 */
[----:B------:R0:W-:Y:S01]  /*7110*/  UTMACMDFLUSH ;  /* 0x00000000000079b7 */ /* 0x0001e20000000000 */
[----:B-1----:R-:W-:Y:S04]  /*7120*/  DEPBAR.LE SB0, 0x1 ;  /* 0x000080400000791a */ /* 0x002fe80000000000 */
.L_x_115:
[----:B------:R-:W-:Y:S05]  /*7130*/  BSYNC.RECONVERGENT B0 ;  /* 0x0000000000007941 */ /* 0x000fea0003800200 */
.L_x_114:
[----:B------:R-:W-:Y:S01]  /*7140*/  BAR.SYNC.DEFER_BLOCKING 0x1, 0x80 ;  /* 0x0042000000007b1d */ /* 0x000fe20000010000 */
[----:B------:R-:W-:Y:S04]  /*7150*/  UIADD3 UR4, UPT, UPT, UR46, 0x1, URZ ;  /* 0x000000012e047890 */ /* 0x000fe8000fffe0ff */
[----:B------:R-:W-:Y:S04]  /*7160*/  UISETP.NE.AND UP0, UPT, UR4, 0x4, UPT ;  /* 0x000000040400788c */ /* 0x000fe8000bf05270 */
[----:B------:R-:W-:Y:S01]  /*7170*/  USEL UR45, UR4, URZ, UP0 ;  /* 0x000000ff042d7287 */ /* 0x000fe20008000000 */
[----:B------:R1:W-:Y:S01]  /*7180*/  @P6 SYNCS.ARRIVE.TRANS64.RED.A1T0 RZ, [R0+URZ], RZ ;  /* 0x000000ff00ff69a7 */ /* 0x0003e200081004ff */
[----:B------:R-:W-:Y:S01]  /*7190*/  BSSY B1, `(.L_x_116) ;  /* 0x0000014000017945 */ /* 0x000fe20003800000 */
[----:B------:R-:W4:Y:S02]  /*71a0*/  @P6 SYNCS.PHASECHK.TRANS64.TRYWAIT P0, [R2+URZ+0x40], R3 ;  /* 0x00004003020065a7 */ /* 0x000f2400080011ff */
[----:B----4-:R-:W-:Y:S01]  /*71b0*/  @P6 SEL R63, RZ, 0x1, !P0 ;  /* 0x00000001ff3f6807 */ /* 0x010fe20004000000 */
[----:B-1----:R-:W-:Y:S06]  /*71c0*/  @!P6 BRA `(.L_x_117) ;  /* 0x000000000040e947 */ /* 0x002fec0003800000 */
[----:B------:R-:W-:Y:S01]  /*71d0*/  ISETP.NE.AND P1, PT, R64, RZ, PT ;  /* 0x000000ff4000720c */ /* 0x000fe20003f25270 */
[----:B------:R-:W-:Y:S01]  /*71e0*/  BSSY B0, `(.L_x_118) ;  /* 0x0000009000007945 */ /* 0x000fe20003800000 */
[----:B------:R-:W-:Y:S11]  /*71f0*/  ISETP.NE.AND P0, PT, R63, RZ, PT ;  /* 0x000000ff3f00720c */ /* 0x000ff60003f05270 */
[----:B------:R-:W-:Y:S05]  /*7200*/  @P1 IMAD R3, R61, 0x1000, R62 ;  /* 0x000010003d031824 */ /* 0x000fea00078e023e */
[----:B------:R-:W-:Y:S05]  /*7210*/  @P1 IADD3 R0, PT, PT, R3, UR44, RZ ;  /* 0x0000002c03001c10 */ /* 0x000fea000fffe0ff */
[----:B------:R-:W-:Y:S01]  /*7220*/  @P1 IMAD.IADD R0, R56, 0x1, R0 ;  /* 0x0000000138001824 */ /* 0x000fe200078e0200 */
[----:B------:R-:W-:Y:S06]  /*7230*/  @P0 BRA `(.L_x_119) ;  /* 0x00000000000c0947 */ /* 0x000fec0003800000 */
[----:B------:R-:W-:Y:S04]  /*7240*/  SHF.L.U32 R4, R55, 0x1f, RZ ;  /* 0x0000001f37047819 */ /* 0x000fe800000006ff */
[----:B------:R-:W1:Y:S02]  /*7250*/  SYNCS.PHASECHK.TRANS64.TRYWAIT P0, [R2+URZ+0x40], R4 ;  /* 0x00004004020075a7 */ /* 0x000e6400080011ff */
[----:B-1----:R-:W-:Y:S05]  /*7260*/  @!P0 BRA `(.L_x_120) ;  /* 0x0000001c00988947 */ /* 0x002fea0003800000 */
.L_x_119:
[----:B------:R-:W-:Y:S05]  /*7270*/  BSYNC B0 ;  /* 0x0000000000007941 */ /* 0x000fea0003800000 */
.L_x_118:
[----:B------:R-:W-:Y:S02]  /*7280*/  ISETP.NE.AND P0, PT, R64, RZ, PT ;  /* 0x000000ff4000720c */ /* 0x000fe40003f05270 */
[----:B------:R-:W-:Y:S11]  /*7290*/  IADD3 R61, PT, PT, R61, 0x1, RZ ;  /* 0x000000013d3d7810 */ /* 0x000ff60007ffe0ff */
[----:B------:R-:W-:Y:S05]  /*72a0*/  @P0 WARPSYNC.ALL ;  /* 0x0000000000000948 */ /* 0x000fea0003800000 */
[----:B------:R4:W1:Y:S04]  /*72b0*/  @P0 LDSM.16.M88.4 R28, [R3+UR44+0x200] ;  /* 0x0002002c031c083b */ /* 0x0008680008000200 */
[----:B------:R4:W1:Y:S02]  /*72c0*/  @P0 LDSM.16.M88.4 R36, [R0+0x200] ;  /* 0x000200000024083b */ /* 0x0008640000000200 */
.L_x_117:
[----:B------:R-:W-:Y:S05]  /*72d0*/  BSYNC B1 ;  /* 0x0000000000017941 */ /* 0x000fea0003800000 */
.L_x_116:
[----:B----4-:R-:W-:Y:S05]  /*72e0*/  VIADD R0, R25, 0x40 ;  /* 0x0000004019007836 */ /* 0x010fea0000000000 */
[----:B------:R-:W-:Y:S04]  /*72f0*/  SHF.R.U32.HI R0, RZ, 0x15, R0 ;  /* 0x00000015ff007819 */ /* 0x000fe80000011600 */
[----:B------:R-:W-:Y:S11]  /*7300*/  LOP3.LUT P0, RZ, R0, 0x3, R46, 0x48, !PT ;  /* 0x0000000300ff7812 */ /* 0x000ff6000780482e */
[----:B------:R-:W-:Y:S02]  /*7310*/  @!UPT UIADD3 URZ, UPT, UPT, URZ, URZ, URZ ;  /* 0x000000fffffff290 */ /* 0x000fe4000fffe0ff */
[----:B------:R-:W-:Y:S05]  /*7320*/  @!P0 BRA `(.L_x_121) ;  /* 0x0000000000408947 */ /* 0x000fea0003800000 */
[----:B------:R-:W4:Y:S01]  /*7330*/  LDCU.64 UR8, c[0x4][0x70] ;  /* 0x01000e00ff0877ac */ /* 0x000f220008000a00 */
[----:B------:R-:W-:Y:S01]  /*7340*/  MOV R3, 0x0 ;  /* 0x0000000000037802 */ /* 0x000fe20000000f00 */
[----:B------:R-:W-:Y:S02]  /*7350*/  HFMA2 R12, -RZ, RZ, 0, 5.9604644775390625e-08 ;  /* 0x00000001ff0c7431 */ /* 0x000fe400000001ff */
[----:B---3--:R-:W-:Y:S02]  /*7360*/  IMAD.MOV.U32 R8, RZ, RZ, 0x192 ;  /* 0x00000192ff087424 */ /* 0x008fe400078e00ff */
[----:B------:R-:W-:Y:S01]  /*7370*/  IMAD.MOV.U32 R13, RZ, RZ, RZ ;  /* 0x000000ffff0d7224 */ /* 0x000fe200078e00ff */
[----:B------:R-:W3:Y:S01]  /*7380*/  LDCU.64 UR6, c[0x4][0x78] ;  /* 0x01000f00ff0677ac */ /* 0x000ee20008000a00 */
[----:B-1----:R-:W1:Y:S01]  /*7390*/  LDC.64 R2, c[0x4][R3] ;  /* 0x0100000003027b82 */ /* 0x002e620000000a00 */
[----:B------:R-:W5:Y:S01]  /*73a0*/  LDCU.64 UR4, c[0x4][0x10] ;  /* 0x01000200ff0477ac */ /* 0x000f620008000a00 */
[----:B----4-:R-:W-:Y:S01]  /*73b0*/  MOV R5, UR9 ;  /* 0x0000000900057c02 */ /* 0x010fe20008000f00 */
[----:B------:R-:W-:Y:S01]  /*73c0*/  IMAD.U32 R4, RZ, RZ, UR8 ;  /* 0x00000008ff047e24 */ /* 0x000fe2000f8e00ff */
[----:B---3--:R-:W-:Y:S01]  /*73d0*/  MOV R7, UR7 ;  /* 0x0000000700077c02 */ /* 0x008fe20008000f00 */
[----:B------:R-:W-:Y:S01]  /*73e0*/  IMAD.U32 R6, RZ, RZ, UR6 ;  /* 0x00000006ff067e24 */ /* 0x000fe2000f8e00ff */
[----:B-----5:R-:W-:Y:S01]  /*73f0*/  MOV R11, UR5 ;  /* 0x00000005000b7c02 */ /* 0x020fe20008000f00 */
[----:B------:R-:W-:Y:S02]  /*7400*/  IMAD.U32 R10, RZ, RZ, UR4 ;  /* 0x00000004ff0a7e24 */ /* 0x000fe4000f8e00ff */
[----:B------:R-:W-:Y:S07]  /*7410*/  LEPC R20, `(.L_x_121) ;  /* 0x000000001014794e */ /* 0x000fee0000000000 */
[----:B-12---:R-:W-:Y:S05]  /*7420*/  CALL.ABS.NOINC R2 ;  /* 0x0000000002007343 */ /* 0x006fea0003c00000 */
.L_x_121:
[----:B-1----:R-:W-:Y:S01]  /*7430*/  SHF.L.U32 R3, R28, 0x10, RZ ;  /* 0x000000101c037819 */ /* 0x002fe200000006ff */
[----:B------:R-:W-:Y:S05]  /*7440*/  WARPSYNC.ALL ;  /* 0x0000000000007948 */ /* 0x000fea0003800000 */
[----:B------:R-:W-:Y:S01]  /*7450*/  R2UR UR4, R25 ;  /* 0x00000000190472ca */ /* 0x000fe200000e0000 */
[----:B------:R-:W-:Y:S01]  /*7460*/  BSSY.RECONVERGENT B0, `(.L_x_122) ;  /* 0x0000055000007945 */ /* 0x000fe20003800200 */
[C---:B------:R-:W-:Y:S02]  /*7470*/  SHF.L.U32 R20, R29.reuse, 0x10, RZ ;  /* 0x000000101d147819 */ /* 0x040fe400000006ff */
[----:B------:R-:W-:Y:S02]  /*7480*/  LOP3.LUT R21, R29, 0xffff0000, RZ, 0xc0, !PT ;  /* 0xffff00001d157812 */ /* 0x000fe400078ec0ff */
[----:B------:R-:W-:Y:S02]  /*7490*/  ISETP.NE.AND P6, PT, R58, RZ, PT ;  /* 0x000000ff3a00720c */ /* 0x000fe40003fc5270 */
[----:B------:R-:W-:Y:S05]  /*74a0*/  ISETP.NE.AND P0, PT, R57, RZ, PT ;  /* 0x000000ff3900720c */ /* 0x000fea0003f05270 */
[----:B---3--:R-:W1:Y:S02]  /*74b0*/  LDTM.16dp256bit.x4 R4, tmem[UR4+0x40] ;  /* 0x00004004000479ee */ /* 0x008e640008120000 */
[----:B-1----:R-:W-:Y:S01]  /*74c0*/  FMUL R0, R24, R4 ;  /* 0x0000000418007220 */ /* 0x002fe20000400000 */
[----:B------:R-:W-:Y:S01]  /*74d0*/  LOP3.LUT R4, R28, 0xffff0000, RZ, 0xc0, !PT ;  /* 0xffff00001c047812 */ /* 0x000fe200078ec0ff */
[C---:B------:R-:W-:Y:S01]  /*74e0*/  FMUL R2, R24.reuse, R5 ;  /* 0x0000000518027220 */ /* 0x040fe20000400000 */
        /* <DEDUP_REMOVED lines=26> */
[----:B------:R-:W-:Y:S01]  /*7690*/  FMUL R10, R24, R14 ;  /* 0x0000000e180a7220 */ /* 0x000fe20000400000 */
[----:B------:R-:W-:Y:S01]  /*76a0*/  SHF.L.U32 R4, R39, 0x10, RZ ;  /* 0x0000001027047819 */ /* 0x000fe200000006ff */
[----:B------:R-:W-:Y:S01]  /*76b0*/  FFMA R11, R27, R16, R11 ;  /* 0x000000101b0b7223 */ /* 0x000fe2000000000b */
[----:B------:R-:W-:Y:S01]  /*76c0*/  LOP3.LUT R5, R39, 0xffff0000, RZ, 0xc0, !PT ;  /* 0xffff000027057812 */ /* 0x000fe200078ec0ff */
[----:B------:R-:W-:Y:S01]  /*76d0*/  FFMA R8, R27, R0, R8 ;  /* 0x000000001b087223 */ /* 0x000fe20000000008 */
[----:B------:R-:W-:Y:S01]  /*76e0*/  LOP3.LUT R0, R37, 0xffff0000, RZ, 0xc0, !PT ;  /* 0xffff000025007812 */ /* 0x000fe200078ec0ff */
[C---:B------:R-:W-:Y:S01]  /*76f0*/  FFMA R9, R27.reuse, R2, R9 ;  /* 0x000000021b097223 */ /* 0x040fe20000000009 */
[C---:B------:R-:W-:Y:S01]  /*7700*/  SHF.L.U32 R2, R38.reuse, 0x10, RZ ;  /* 0x0000001026027819 */ /* 0x040fe200000006ff */
[----:B------:R-:W-:Y:S01]  /*7710*/  FFMA R10, R27, R3, R10 ;  /* 0x000000031b0a7223 */ /* 0x000fe2000000000a */
[----:B------:R-:W-:Y:S01]  /*7720*/  LOP3.LUT R3, R38, 0xffff0000, RZ, 0xc0, !PT ;  /* 0xffff000026037812 */ /* 0x000fe200078ec0ff */
[C---:B------:R-:W-:Y:S01]  /*7730*/  FMUL R15, R24.reuse, R15 ;  /* 0x0000000f180f7220 */ /* 0x040fe20000400000 */
[----:B------:R-:W-:Y:S01]  /*7740*/  F2FP.BF16.F32.PACK_AB R35, R11, R6 ;  /* 0x000000060b23723e */ /* 0x000fe200000010ff */
[C---:B------:R-:W-:Y:S01]  /*7750*/  FMUL R13, R24.reuse, R17 ;  /* 0x00000011180d7220 */ /* 0x040fe20000400000 */
[C---:B------:R-:W-:Y:S01]  /*7760*/  FMUL R14, R24.reuse, R18 ;  /* 0x00000012180e7220 */ /* 0x040fe20000400000 */
[----:B------:R-:W-:Y:S01]  /*7770*/  FFMA R15, R27, R0, R15 ;  /* 0x000000001b0f7223 */ /* 0x000fe2000000000f */
[----:B------:R-:W-:Y:S01]  /*7780*/  FMUL R19, R24, R19 ;  /* 0x0000001318137220 */ /* 0x000fe20000400000 */
[----:B------:R1:W-:Y:S01]  /*7790*/  STSM.16.M88.4 [R60+0x2200], R32 ;  /* 0x002200203c007844 */ /* 0x0003e20000000200 */
[----:B------:R-:W-:Y:S01]  /*77a0*/  F2FP.BF16.F32.PACK_AB R8, R9, R8 ;  /* 0x000000080908723e */ /* 0x000fe200000010ff */
[----:B------:R-:W-:Y:S01]  /*77b0*/  FFMA R12, R27, R2, R12 ;  /* 0x000000021b0c7223 */ /* 0x000fe2000000000c */
[----:B------:R-:W-:Y:S01]  /*77c0*/  F2FP.BF16.F32.PACK_AB R9, R15, R10 ;  /* 0x0000000a0f09723e */ /* 0x000fe200000010ff */
[C---:B------:R-:W-:Y:S01]  /*77d0*/  FFMA R13, R27.reuse, R3, R13 ;  /* 0x000000031b0d7223 */ /* 0x040fe2000000000d */
        /* <DEDUP_REMOVED lines=15> */
[----:B---3--:R-:W3:Y:S01]  /*78d0*/  FENCE.VIEW.ASYNC.S ;  /* 0x00000000000073c6 */ /* 0x008ee20000000000 */
[----:B------:R-:W-:Y:S01]  /*78e0*/  @P6 PRMT R0, R65, 0x654, R0 ;  /* 0x0000065441006816 */ /* 0x000fe20000000000 */
[----:B---3--:R-:W-:Y:S06]  /*78f0*/  BAR.SYNC.DEFER_BLOCKING 0x1, 0x80 ;  /* 0x0042000000007b1d */ /* 0x008fec0000010000 */
[----:B------:R-:W-:Y:S05]  /*7900*/  @P0 BRA `(.L_x_123) ;  /* 0x0000000000280947 */ /* 0x000fea0003800000 */
[----:B------:R-:W3:Y:S01]  /*7910*/  LDCU.64 UR6, c[0x0][0x348] ;  /* 0x00006900ff0677ac */ /* 0x000ee20008000a00 */
[----:B------:R-:W-:Y:S02]  /*7920*/  UIADD3 UR9, UPT, UPT, UR49, 0x40, URZ ;  /* 0x0000004031097890 */ /* 0x000fe4000fffe0ff */
[----:B------:R-:W-:Y:S01]  /*7930*/  UIADD3 UR8, UPT, UPT, UR44, 0x2200, URZ ;  /* 0x000022002c087890 */ /* 0x000fe2000fffe0ff */
[----:B------:R-:W-:Y:S01]  /*7940*/  UMOV UR10, UR50 ;  /* 0x00000032000a7c82 */ /* 0x000fe20008000000 */
[----:B------:R-:W-:Y:S01]  /*7950*/  UMOV UR11, UR36 ;  /* 0x00000024000b7c82 */ /* 0x000fe20008000000 */
[----:B---3--:R-:W-:Y:S04]  /*7960*/  UIADD3 UR4, UP0, UPT, UR6, 0x680, URZ ;  /* 0x0000068006047890 */ /* 0x008fe8000ff1e0ff */
[----:B------:R-:W-:Y:S09]  /*7970*/  UIADD3.X UR5, UPT, UPT, URZ, UR7, URZ, UP0, !UPT ;  /* 0x00000007ff057290 */ /* 0x000ff200087fe4ff */
[----:B------:R3:W-:Y:S01]  /*7980*/  UTMASTG.3D [UR8], [UR4] ;  /* 0x00000008040073b5 */ /* 0x0007e20008010000 */
[----:B------:R0:W-:Y:S01]  /*7990*/  UTMACMDFLUSH ;  /* 0x00000000000079b7 */ /* 0x0001e20000000000 */
[----:B---3--:R-:W-:Y:S04]  /*79a0*/  DEPBAR.LE SB0, 0x1 ;  /* 0x000080400000791a */ /* 0x008fe80000000000 */
.L_x_123:
[----:B------:R-:W-:Y:S05]  /*79b0*/  BSYNC.RECONVERGENT B0 ;  /* 0x0000000000007941 */ /* 0x000fea0003800200 */
.L_x_122:
        /* <DEDUP_REMOVED lines=8> */
[----:B---3--:R-:W-:Y:S06]  /*7a40*/  @!P6 BRA `(.L_x_125) ;  /* 0x000000000040e947 */ /* 0x008fec0003800000 */
        /* <DEDUP_REMOVED lines=8> */
[----:B------:R-:W3:Y:S02]  /*7ad0*/  SYNCS.PHASECHK.TRANS64.TRYWAIT P0, [R3+URZ+0x40], R0 ;  /* 0x00004000030075a7 */ /* 0x000ee400080011ff */
[----:B---3--:R-:W-:Y:S05]  /*7ae0*/  @!P0 BRA `(.L_x_128) ;  /* 0x00000014008c8947 */ /* 0x008fea0003800000 */
.L_x_127:
[----:B------:R-:W-:Y:S05]  /*7af0*/  BSYNC B0 ;  /* 0x0000000000007941 */ /* 0x000fea0003800000 */
.L_x_126:
[----:B------:R-:W-:Y:S11]  /*7b00*/  ISETP.NE.AND P0, PT, R64, RZ, PT ;  /* 0x000000ff4000720c */ /* 0x000ff60003f05270 */
[----:B------:R-:W-:Y:S02]  /*7b10*/  @!UPT UIADD3 URZ, UPT, UPT, URZ, URZ, URZ ;  /* 0x000000fffffff290 */ /* 0x000fe4000fffe0ff */
[----:B------:R-:W-:Y:S05]  /*7b20*/  @P0 WARPSYNC.ALL ;  /* 0x0000000000000948 */ /* 0x000fea0003800000 */
[----:B------:R4:W1:Y:S04]  /*7b30*/  @P0 LDSM.16.M88.4 R28, [R61+UR44+0x200] ;  /* 0x0002002c3d1c083b */ /* 0x0008680008000200 */
[----:B------:R4:W1:Y:S02]  /*7b40*/  @P0 LDSM.16.M88.4 R36, [R2+0x200] ;  /* 0x000200000224083b */ /* 0x0008640000000200 */
.L_x_125:
[----:B------:R-:W-:Y:S05]  /*7b50*/  BSYNC B1 ;  /* 0x0000000000017941 */ /* 0x000fea0003800000 */
.L_x_124:
[----:B---3--:R-:W-:Y:S05]  /*7b60*/  VIADD R0, R25, 0x60 ;  /* 0x0000006019007836 */ /* 0x008fea0000000000 */
[----:B------:R-:W-:Y:S04]  /*7b70*/  SHF.R.U32.HI R0, RZ, 0x15, R0 ;  /* 0x00000015ff007819 */ /* 0x000fe80000011600 */
[----:B------:R-:W-:Y:S11]  /*7b80*/  LOP3.LUT P0, RZ, R0, 0x3, R46, 0x48, !PT ;  /* 0x0000000300ff7812 */ /* 0x000ff6000780482e */
[----:B------:R-:W-:Y:S02]  /*7b90*/  @!UPT UIADD3 URZ, UPT, UPT, URZ, URZ, URZ ;  /* 0x000000fffffff290 */ /* 0x000fe4000fffe0ff */
[----:B------:R-:W-:Y:S05]  /*7ba0*/  @!P0 BRA `(.L_x_129) ;  /* 0x0000000000408947 */ /* 0x000fea0003800000 */
[----:B------:R-:W3:Y:S01]  /*7bb0*/  LDCU.64 UR8, c[0x4][0x70] ;  /* 0x01000e00ff0877ac */ /* 0x000ee20008000a00 */
[----:B------:R-:W-:Y:S01]  /*7bc0*/  MOV R3, 0x0 ;  /* 0x0000000000037802 */ /* 0x000fe20000000f00 */
[----:B------:R-:W-:Y:S02]  /*7bd0*/  HFMA2 R12, -RZ, RZ, 0, 5.9604644775390625e-08 ;  /* 0x00000001ff0c7431 */ /* 0x000fe400000001ff */
[----:B-1----:R-:W-:Y:S02]  /*7be0*/  IMAD.MOV.U32 R8, RZ, RZ, 0x192 ;  /* 0x00000192ff087424 */ /* 0x002fe400078e00ff */
[----:B------:R-:W-:Y:S01]  /*7bf0*/  IMAD.MOV.U32 R13, RZ, RZ, RZ ;  /* 0x000000ffff0d7224 */ /* 0x000fe200078e00ff */
[----:B------:R-:W1:Y:S01]  /*7c00*/  LDCU.64 UR6, c[0x4][0x78] ;  /* 0x01000f00ff0677ac */ /* 0x000e620008000a00 */
[----:B----4-:R-:W4:Y:S01]  /*7c10*/  LDC.64 R2, c[0x4][R3] ;  /* 0x0100000003027b82 */ /* 0x010f220000000a00 */
        /* <DEDUP_REMOVED lines=9> */
.L_x_129:
[----:B------:R-:W-:Y:S01]  /*7cb0*/  ISETP.NE.AND P0, PT, R57, RZ, PT ;  /* 0x000000ff3900720c */ /* 0x000fe20003f05270 */
[----:B------:R-:W-:Y:S05]  /*7cc0*/  WARPSYNC.ALL ;  /* 0x0000000000007948 */ /* 0x000fea0003800000 */
[----:B------:R-:W-:Y:S01]  /*7cd0*/  R2UR UR4, R25 ;  /* 0x00000000190472ca */ /* 0x000fe200000e0000 */
[----:B------:R-:W3:Y:S01]  /*7ce0*/  S2UR UR5, SR_CgaCtaId ;  /* 0x00000000000579c3 */ /* 0x000ee20000008800 */
[C---:B-1----:R-:W-:Y:S01]  /*7cf0*/  SHF.L.U32 R0, R28.reuse, 0x10, RZ ;  /* 0x000000101c007819 */ /* 0x042fe200000006ff */
[----:B------:R-:W-:Y:S01]  /*7d00*/  BSSY.RECONVERGENT B0, `(.L_x_130) ;  /* 0x0000052000007945 */ /* 0x000fe20003800200 */
[----:B----4-:R-:W-:Y:S02]  /*7d10*/  LOP3.LUT R2, R28, 0xffff0000, RZ, 0xc0, !PT ;  /* 0xffff00001c027812 */ /* 0x010fe400078ec0ff */
[C---:B------:R-:W-:Y:S02]  /*7d20*/  SHF.L.U32 R3, R29.reuse, 0x10, RZ ;  /* 0x000000101d037819 */ /* 0x040fe400000006ff */
[----:B------:R-:W-:Y:S02]  /*7d30*/  LOP3.LUT R20, R29, 0xffff0000, RZ, 0xc0, !PT ;  /* 0xffff00001d147812 */ /* 0x000fe400078ec0ff */
[C---:B------:R-:W-:Y:S02]  /*7d40*/  SHF.L.U32 R21, R30.reuse, 0x10, RZ ;  /* 0x000000101e157819 */ /* 0x040fe400000006ff */
[----:B------:R-:W-:Y:S01]  /*7d50*/  LOP3.LUT R25, R30, 0xffff0000, RZ, 0xc0, !PT ;  /* 0xffff00001e197812 */ /* 0x000fe200078ec0ff */
[----:B------:R-:W1:Y:S01]  /*7d60*/  LDTM.16dp256bit.x4 R4, tmem[UR4+0x60] ;  /* 0x00006004000479ee */ /* 0x000e620008120000 */
[----:B------:R-:W-:Y:S01]  /*7d70*/  R2UR UR4, R26 ;  /* 0x000000001a0472ca */ /* 0x000fe200000e0000 */
[----:B------:R-:W-:Y:S01]  /*7d80*/  NOP ;  /* 0x0000000000007918 */ /* 0x000fe20000000000 */
[C---:B------:R-:W-:Y:S02]  /*7d90*/  SHF.L.U32 R26, R31.reuse, 0x10, RZ ;  /* 0x000000101f1a7819 */ /* 0x040fe400000006ff */
[----:B------:R-:W-:Y:S02]  /*7da0*/  LOP3.LUT R28, R31, 0xffff0000, RZ, 0xc0, !PT ;  /* 0xffff00001f1c7812 */ /* 0x000fe400078ec0ff */
[C---:B------:R-:W-:Y:S02]  /*7db0*/  SHF.L.U32 R29, R36.reuse, 0x10, RZ ;  /* 0x00000010241d7819 */ /* 0x040fe400000006ff */
[----:B------:R-:W-:Y:S02]  /*7dc0*/  LOP3.LUT R30, R36, 0xffff0000, RZ, 0xc0, !PT ;  /* 0xffff0000241e7812 */ /* 0x000fe400078ec0ff */
[C---:B------:R-:W-:Y:S02]  /*7dd0*/  SHF.L.U32 R31, R37.reuse, 0x10, RZ ;  /* 0x00000010251f7819 */ /* 0x040fe400000006ff */
[----:B------:R-:W-:Y:S01]  /*7de0*/  LOP3.LUT R32, R37, 0xffff0000, RZ, 0xc0, !PT ;  /* 0xffff000025207812 */ /* 0x000fe200078ec0ff */
[----:B------:R-:W-:Y:S01]  /*7df0*/  UIADD3 UR4, UPT, UPT, UR4, 0xd0, URZ ;  /* 0x000000d004047890 */ /* 0x000fe2000fffe0ff */
[C---:B------:R-:W-:Y:S02]  /*7e00*/  SHF.L.U32 R33, R38.reuse, 0x10, RZ ;  /* 0x0000001026217819 */ /* 0x040fe400000006ff */
[----:B------:R-:W-:Y:S02]  /*7e10*/  LOP3.LUT R34, R38, 0xffff0000, RZ, 0xc0, !PT ;  /* 0xffff000026227812 */ /* 0x000fe400078ec0ff */
[C---:B------:R-:W-:Y:S02]  /*7e20*/  SHF.L.U32 R35, R39.reuse, 0x10, RZ ;  /* 0x0000001027237819 */ /* 0x040fe400000006ff */
[----:B------:R-:W-:Y:S01]  /*7e30*/  LOP3.LUT R36, R39, 0xffff0000, RZ, 0xc0, !PT ;  /* 0xffff000027247812 */ /* 0x000fe200078ec0ff */
[C---:B-1----:R-:W-:Y:S01]  /*7e40*/  FMUL R4, R24.reuse, R4 ;  /* 0x0000000418047220 */ /* 0x042fe20000400000 */
[----:B---3--:R-:W-:Y:S01]  /*7e50*/  UPRMT UR4, UR5, 0x654, UR4 ;  /* 0x0000065405047896 */ /* 0x008fe20008000004 */
[C---:B------:R-:W-:Y:S01]  /*7e60*/  FMUL R5, R24.reuse, R5 ;  /* 0x0000000518057220 */ /* 0x040fe20000400000 */
[C---:B------:R-:W-:Y:S01]  /*7e70*/  FMUL R6, R24.reuse, R6 ;  /* 0x0000000618067220 */ /* 0x040fe20000400000 */
[C---:B------:R-:W-:Y:S01]  /*7e80*/  FFMA R4, R27.reuse, R0, R4 ;  /* 0x000000001b047223 */ /* 0x040fe20000000004 */
[C---:B------:R-:W-:Y:S01]  /*7e90*/  FMUL R7, R24.reuse, R7 ;  /* 0x0000000718077220 */ /* 0x040fe20000400000 */
[C---:B------:R-:W-:Y:S01]  /*7ea0*/  FFMA R5, R27.reuse, R2, R5 ;  /* 0x000000021b057223 */ /* 0x040fe20000000005 */
[C---:B------:R-:W-:Y:S01]  /*7eb0*/  FFMA R6, R27.reuse, R3, R6 ;  /* 0x000000031b067223 */ /* 0x040fe20000000006 */
[C---:B------:R-:W-:Y:S01]  /*7ec0*/  FMUL R8, R24.reuse, R8 ;  /* 0x0000000818087220 */ /* 0x040fe20000400000 */
[----:B------:R-:W-:Y:S01]  /*7ed0*/  FFMA R7, R27, R20, R7 ;  /* 0x000000141b077223 */ /* 0x000fe20000000007 */
[----:B------:R-:W-:Y:S01]  /*7ee0*/  SYNCS.ARRIVE.TRANS64.RED.A1T0 RZ, [UR4], RZ ;  /* 0x000000ffffff79a7 */ /* 0x000fe20008100404 */
[----:B------:R-:W-:Y:S01]  /*7ef0*/  F2FP.BF16.F32.PACK_AB R4, R5, R4 ;  /* 0x000000040504723e */ /* 0x000fe200000010ff */
[----:B------:R-:W-:Y:S01]  /*7f00*/  FFMA R8, R27, R21, R8 ;  /* 0x000000151b087223 */ /* 0x000fe20000000008 */
[C---:B------:R-:W-:Y:S01]  /*7f10*/  FMUL R9, R24.reuse, R9 ;  /* 0x0000000918097220 */ /* 0x040fe20000400000 */
[----:B------:R-:W-:Y:S01]  /*7f20*/  F2FP.BF16.F32.PACK_AB R5, R7, R6 ;  /* 0x000000060705723e */ /* 0x000fe200000010ff */
[C---:B------:R-:W-:Y:S01]  /*7f30*/  FMUL R0, R24.reuse, R10 ;  /* 0x0000000a18007220 */ /* 0x040fe20000400000 */
[C---:B------:R-:W-:Y:S01]  /*7f40*/  FMUL R2, R24.reuse, R11 ;  /* 0x0000000b18027220 */ /* 0x040fe20000400000 */
[C---:B------:R-:W-:Y:S01]  /*7f50*/  FMUL R3, R24.reuse, R12 ;  /* 0x0000000c18037220 */ /* 0x040fe20000400000 */
[C---:B------:R-:W-:Y:S01]  /*7f60*/  FFMA R9, R27.reuse, R25, R9 ;  /* 0x000000191b097223 */ /* 0x040fe20000000009 */
[C---:B------:R-:W-:Y:S01]  /*7f70*/  FMUL R10, R24.reuse, R13 ;  /* 0x0000000d180a7220 */ /* 0x040fe20000400000 */
[C---:B------:R-:W-:Y:S01]  /*7f80*/  FFMA R0, R27.reuse, R26, R0 ;  /* 0x0000001a1b007223 */ /* 0x040fe20000000000 */
[C---:B------:R-:W-:Y:S01]  /*7f90*/  FMUL R11, R24.reuse, R14 ;  /* 0x0000000e180b7220 */ /* 0x040fe20000400000 */
[C---:B------:R-:W-:Y:S01]  /*7fa0*/  FFMA R2, R27.reuse, R28, R2 ;  /* 0x0000001c1b027223 */ /* 0x040fe20000000002 */
[C---:B------:R-:W-:Y:S01]  /*7fb0*/  FMUL R15, R24.reuse, R15 ;  /* 0x0000000f180f7220 */ /* 0x040fe20000400000 */
[C---:B------:R-:W-:Y:S01]  /*7fc0*/  FMUL R12, R24.reuse, R16 ;  /* 0x00000010180c7220 */ /* 0x040fe20000400000 */
[C---:B------:R-:W-:Y:S01]  /*7fd0*/  FFMA R3, R27.reuse, R29, R3 ;  /* 0x0000001d1b037223 */ /* 0x040fe20000000003 */
[C---:B------:R-:W-:Y:S01]  /*7fe0*/  FMUL R13, R24.reuse, R17 ;  /* 0x00000011180d7220 */ /* 0x040fe20000400000 */
[C---:B------:R-:W-:Y:S01]  /*7ff0*/  FFMA R10, R27.reuse, R30, R10 ;  /* 0x0000001e1b0a7223 */ /* 0x040fe2000000000a */
[C---:B------:R-:W-:Y:S01]  /*8000*/  FMUL R14, R24.reuse, R18 ;  /* 0x00000012180e7220 */ /* 0x040fe20000400000 */
[C---:B------:R-:W-:Y:S01]  /*8010*/  FFMA R11, R27.reuse, R31, R11 ;  /* 0x0000001f1b0b7223 */ /* 0x040fe2000000000b */
[C---:B------:R-:W-:Y:S01]  /*8020*/  FFMA R15, R27.reuse, R32, R15 ;  /* 0x000000201b0f7223 */ /* 0x040fe2000000000f */
[----:B------:R-:W-:Y:S01]  /*8030*/  FMUL R19, R24, R19 ;  /* 0x0000001318137220 */ /* 0x000fe20000400000 */
[C---:B------:R-:W-:Y:S01]  /*8040*/  FFMA R12, R27.reuse, R33, R12 ;  /* 0x000000211b0c7223 */ /* 0x040fe2000000000c */
[C---:B------:R-:W-:Y:S01]  /*8050*/  FFMA R13, R27.reuse, R34, R13 ;  /* 0x000000221b0d7223 */ /* 0x040fe2000000000d */
[C---:B------:R-:W-:Y:S01]  /*8060*/  FFMA R14, R27.reuse, R35, R14 ;  /* 0x000000231b0e7223 */ /* 0x040fe2000000000e */
[----:B------:R-:W-:Y:S01]  /*8070*/  FFMA R19, R27, R36, R19 ;  /* 0x000000241b137223 */ /* 0x000fe20000000013 */
[----:B------:R-:W-:Y:S02]  /*8080*/  F2FP.BF16.F32.PACK_AB R6, R9, R8 ;  /* 0x000000080906723e */ /* 0x000fe400000010ff */
        /* <DEDUP_REMOVED lines=25> */
.L_x_131:
[----:B------:R-:W-:Y:S05]  /*8220*/  BSYNC.RECONVERGENT B0 ;  /* 0x0000000000007941 */ /* 0x000fea0003800200 */
.L_x_130:
[----:B------:R-:W-:Y:S01]  /*8230*/  BAR.SYNC.DEFER_BLOCKING 0x1, 0x80 ;  /* 0x0042000000007b1d */ /* 0x000fe20000010000 */
[----:B------:R-:W-:Y:S01]  /*8240*/  UISETP.NE.AND UP0, UPT, UR47, -0x4, UPT ;  /* 0xfffffffc2f00788c */ /* 0x000fe2000bf05270 */
[----:B------:R-:W-:Y:S08]  /*8250*/  IADD3 R22, PT, PT, R22, 0x1, RZ ;  /* 0x0000000116167810 */ /* 0x000ff00007ffe0ff */
[----:B------:R-:W-:Y:S05]  /*8260*/  BRA.U !UP0, `(.L_x_132) ;  /* 0x0000000108247547 */ /* 0x000fea000b800000 */
[----:B------:R-:W-:Y:S01]  /*8270*/  ISETP.NE.AND P0, PT, R58, RZ, PT ;  /* 0x000000ff3a00720c */ /* 0x000fe20003f05270 */
[----:B------:R-:W-:Y:S01]  /*8280*/  IMAD.U32 R0, RZ, RZ, UR46 ;  /* 0x0000002eff007e24 */ /* 0x000fe2000f8e00ff */
[----:B------:R-:W-:Y:S04]  /*8290*/  UIADD3 UR4, UPT, UPT, UR46, 0x1, URZ ;  /* 0x000000012e047890 */ /* 0x000fe8000fffe0ff */
[----:B------:R-:W-:Y:S04]  /*82a0*/  UISETP.NE.AND UP0, UPT, UR4, 0x4, UPT ;  /* 0x000000040400788c */ /* 0x000fe8000bf05270 */
[----:B------:R-:W-:Y:S03]  /*82b0*/  USEL UR46, UR4, URZ, UP0 ;  /* 0x000000ff042e7287 */ /* 0x000fe60008000000 */
[----:B------:R-:W-:Y:S05]  /*82c0*/  @P0 LEA R0, R0, UR44, 0x3 ;  /* 0x0000002c00000c11 */ /* 0x000fea000f8e18ff */
[----:B------:R-:W-:Y:S05]  /*82d0*/  @P0 VIADD R0, R0, 0x60 ;  /* 0x0000006000000836 */ /* 0x000fea0000000000 */
[----:B------:R-:W-:Y:S04]  /*82e0*/  @P0 PRMT R0, R65, 0x654, R0 ;  /* 0x0000065441000816 */ /* 0x000fe80000000000 */
[----:B------:R3:W-:Y:S03]  /*82f0*/  @P0 SYNCS.ARRIVE.TRANS64.RED.A1T0 RZ, [R0+URZ], RZ ;  /* 0x000000ff00ff09a7 */ /* 0x0007e600081004ff */
.L_x_132:
[----:B------:R-:W-:Y:S01]  /*8300*/  R2UR UR5, R47 ;  /* 0x000000002f0572ca */ /* 0x000fe200000e0000 */
[----:B------:R-:W-:Y:S01]  /*8310*/  UISETP.NE.AND UP0, UPT, UR61, URZ, UPT ;  /* 0x000000ff3d00728c */ /* 0x000fe2000bf05270 */
[----:B------:R-:W-:Y:S01]  /*8320*/  R2UR UR4, R48 ;  /* 0x00000000300472ca */ /* 0x000fe200000e0000 */
[----:B------:R-:W-:Y:S01]  /*8330*/  UIADD3 UR47, UPT, UPT, UR47, 0x4, URZ ;  /* 0x000000042f2f7890 */ /* 0x000fe2000fffe0ff */
[----:B------:R-:W-:Y:S01]  /*8340*/  ISETP.NE.AND P0, PT, R52, 0x2, PT ;  /* 0x000000023400780c */ /* 0x000fe20003f05270 */
[----:B------:R-:W-:Y:S01]  /*8350*/  UMOV UR36, UR60 ;  /* 0x0000003c00247c82 */ /* 0x000fe20008000000 */
[----:B------:R-:W-:Y:S02]  /*8360*/  ISETP.NE.AND P1, PT, R22, 0x4, PT ;  /* 0x000000041600780c */ /* 0x000fe40003f25270 */
[----:B------:R-:W-:Y:S02]  /*8370*/  SEL R2, RZ, 0x1, P0 ;  /* 0x00000001ff027807 */ /* 0x000fe40000000000 */
[----:B---3--:R-:W-:Y:S02]  /*8380*/  SEL R0, RZ, 0x1, P1 ;  /* 0x00000001ff007807 */ /* 0x008fe40000800000 */
[----:B------:R-:W-:Y:S01]  /*8390*/  LOP3.LUT R53, R53, R2, RZ, 0x3c, !PT ;  /* 0x0000000235357212 */ /* 0x000fe200078e3cff */
[----:B------:R-:W-:Y:S01]  /*83a0*/  UIADD3 UR20, UPT, UPT, UR37, UR5, URZ ;  /* 0x0000000525147290 */ /* 0x000fe2000fffe0ff */
[----:B------:R-:W-:Y:S01]  /*83b0*/  LOP3.LUT R54, R54, R0, RZ, 0x3c, !PT ;  /* 0x0000000036367212 */ /* 0x000fe200078e3cff */
[----:B------:R-:W-:Y:S01]  /*83c0*/  UIADD3 UR16, UPT, UPT, UR38, UR4, URZ ;  /* 0x0000000426107290 */ /* 0x000fe2000fffe0ff */
[----:B------:R-:W-:Y:S02]  /*83d0*/  SEL R52, R52, RZ, P0 ;  /* 0x000000ff34347207 */ /* 0x000fe40000000000 */
[----:B------:R-:W-:Y:S01]  /*83e0*/  SEL R22, R22, RZ, P1 ;  /* 0x000000ff16167207 */ /* 0x000fe20000800000 */
[----:B------:R-:W-:Y:S08]  /*83f0*/  BRA.U UP0, `(.L_x_133) ;  /* 0xffffffcd00b07547 */ /* 0x000ff0000b83ffff */
[----:B------:R-:W-:-:S13]  /*8400*/  R2UR UR4, R49 ;  /* 0x00000000310472ca */ /* 0x000fda00000e0000 */
[----:B------:R-:W-:-:S09]  /*8410*/  UISETP.NE.AND UP0, UPT, UR4, URZ, UPT ;  /* 0x000000ff0400728c */ /* 0x000fd2000bf05270 */
[----:B------:R-:W-:Y:S05]  /*8420*/  BRA.U !UP0, `(.L_x_134) ;  /* 0x0000000108487547 */ /* 0x000fea000b800000 */
[----:B------:R-:W3:Y:S02]  /*8430*/  LDCU.64 UR4, c[0x0][0x890] ;  /* 0x00011200ff0477ac */ /* 0x000ee40008000a00 */
[----:B---3--:R-:W-:-:S04]  /*8440*/  UISETP.NE.U32.AND UP0, UPT, UR4, URZ, UPT ;  /* 0x000000ff0400728c */ /* 0x008fc8000bf05070 */
[----:B------:R-:W-:-:S09]  /*8450*/  UISETP.NE.AND.EX UP0, UPT, UR5, URZ, UPT, UP0 ;  /* 0x000000ff0500728c */ /* 0x000fd2000bf05300 */
[----:B------:R-:W-:Y:S05]  /*8460*/  BRA.U UP0, `(.L_x_135) ;  /* 0x00000001000c7547 */ /* 0x000fea000b800000 */
[----:B------:R-:W-:-:S13]  /*8470*/  FSETP.NEU.AND P0, PT, R27, RZ, PT ;  /* 0x000000ff1b00720b */ /* 0x000fda0003f0d000 */
[----:B------:R-:W-:Y:S05]  /*8480*/  @!P0 EXIT ;  /* 0x000000000000894d */ /* 0x000fea0003800000 */
[----:B------:R-:W-:Y:S05]  /*8490*/  BRA `(.L_x_134) ;  /* 0x00000000002c7947 */ /* 0x000fea0003800000 */
.L_x_135:
[----:B------:R-:W-:Y:S01]  /*84a0*/  ISETP.NE.AND P0, PT, R51, RZ, PT ;  /* 0x000000ff3300720c */ /* 0x000fe20003f05270 */
[----:B------:R-:W-:-:S12]  /*84b0*/  BSSY.RECONVERGENT B0, `(.L_x_134) ;  /* 0x0000009000007945 */ /* 0x000fd80003800200 */
[----:B------:R-:W-:Y:S05]  /*84c0*/  @P0 BRA `(.L_x_136) ;  /* 0x0000000000140947 */ /* 0x000fea0003800000 */
[----:B------:R-:W3:Y:S02]  /*84d0*/  LDCU.64 UR4, c[0x0][0x888] ;  /* 0x00011100ff0477ac */ /* 0x000ee40008000a00 */
[----:B---3--:R-:W-:-:S04]  /*84e0*/  ISETP.NE.U32.AND P0, PT, RZ, UR4, PT ;  /* 0x00000004ff007c0c */ /* 0x008fc8000bf05070 */
[----:B------:R-:W-:-:S13]  /*84f0*/  ISETP.NE.AND.EX P0, PT, RZ, UR5, PT, P0 ;  /* 0x00000005ff007c0c */ /* 0x000fda000bf05300 */
[----:B------:R-:W-:Y:S05]  /*8500*/  @!P0 EXIT ;  /* 0x000000000000894d */ /* 0x000fea0003800000 */
[----:B------:R-:W-:Y:S05]  /*8510*/  BRA `(.L_x_137) ;  /* 0x0000000000087947 */ /* 0x000fea0003800000 */
.L_x_136:
[----:B------:R-:W-:-:S13]  /*8520*/  FSETP.NEU.AND P0, PT, R27, RZ, PT ;  /* 0x000000ff1b00720b */ /* 0x000fda0003f0d000 */
[----:B------:R-:W-:Y:S05]  /*8530*/  @!P0 EXIT ;  /* 0x000000000000894d */ /* 0x000fea0003800000 */
.L_x_137:
[----:B------:R-:W-:Y:S05]  /*8540*/  BSYNC.RECONVERGENT B0 ;  /* 0x0000000000007941 */ /* 0x000fea0003800200 */
.L_x_134:
[----:B------:R-:W3:Y:S01]  /*8550*/  S2UR UR5, SR_CgaCtaId ;  /* 0x00000000000579c3 */ /* 0x000ee20000008800 */
[----:B------:R-:W-:Y:S01]  /*8560*/  ULEA UR4, UR46, UR44, 0x3 ;  /* 0x0000002c2e047291 */ /* 0x000fe2000f8e18ff */
[----:B------:R-:W-:-:S04]  /*8570*/  DEPBAR.LE SB0, 0x0 ;  /* 0x000080000000791a */ /* 0x000fc80000000000 */
[----:B------:R-:W-:-:S04]  /*8580*/  UIADD3 UR4, UPT, UPT, UR4, 0x60, URZ ;  /* 0x0000006004047890 */ /* 0x000fc8000fffe0ff */
[----:B---3--:R-:W-:-:S09]  /*8590*/  UPRMT UR4, UR5, 0x654, UR4 ;  /* 0x0000065405047896 */ /* 0x008fd20008000004 */
[----:B------:R-:W-:Y:S01]  /*85a0*/  SYNCS.ARRIVE.TRANS64.RED.A1T0 RZ, [UR4], RZ ;  /* 0x000000ffffff79a7 */ /* 0x000fe20008100404 */
[----:B------:R-:W-:Y:S05]  /*85b0*/  EXIT ;  /* 0x000000000000794d */ /* 0x000fea0003800000 */
.L_x_24:
[----:B--2---:R2:W3:Y:S02]  /*85c0*/  SYNCS.PHASECHK.TRANS64.TRYWAIT P0, [R0+URZ+0x100], R2 ;  /* 0x00010002000075a7 */ /* 0x0044e400080011ff */
[----:B---3--:R-:W-:Y:S05]  /*85d0*/  @!P0 NANOSLEEP.SYNCS 0x989680 ;  /* 0x009896800000895d */ /* 0x008fea0003900000 */
[----:B------:R-:W3:Y:S02]  /*85e0*/  @!P0 SYNCS.PHASECHK.TRANS64 P0, [R0+URZ+0x100], R2 ;  /* 0x00010002000085a7 */ /* 0x000ee400080010ff */
[----:B---3--:R-:W-:Y:S05]  /*85f0*/  @!P0 BRA `(.L_x_24) ;  /* 0xfffffffc00f08947 */ /* 0x008fea000383ffff */
[----:B------:R-:W-:Y:S05]  /*8600*/  BRA `(.L_x_138) ;  /* 0xffffff9000bc7947 */ /* 0x000fea000383ffff */
.L_x_27:
[----:B--2---:R-:W-:-:S07]  /*8610*/  MOV R0, UR33 ;  /* 0x0000002100007c02 */ /* 0x004fce0008000f00 */
.L_x_139:
[----:B--2---:R2:W3:Y:S02]  /*8620*/  SYNCS.PHASECHK.TRANS64.TRYWAIT P0, [R0+URZ+0x20], R3 ;  /* 0x00002003000075a7 */ /* 0x0044e400080011ff */
[----:B---3--:R-:W-:Y:S05]  /*8630*/  @!P0 NANOSLEEP.SYNCS 0x989680 ;  /* 0x009896800000895d */ /* 0x008fea0003900000 */
[----:B------:R-:W3:Y:S02]  /*8640*/  @!P0 SYNCS.PHASECHK.TRANS64 P0, [R0+URZ+0x20], R3 ;  /* 0x00002003000085a7 */ /* 0x000ee400080010ff */
[----:B---3--:R-:W-:Y:S05]  /*8650*/  @!P0 BRA `(.L_x_139) ;  /* 0xfffffffc00f08947 */ /* 0x008fea000383ffff */
[----:B------:R-:W-:Y:S05]  /*8660*/  BRA `(.L_x_26) ;  /* 0xffffff9000fc7947 */ /* 0x000fea000383ffff */
.L_x_34:
[----:B-1----:R-:W-:-:S07]  /*8670*/  MOV R0, UR17 ;  /* 0x0000001100007c02 */ /* 0x002fce0008000f00 */
.L_x_140:
[----:B-1----:R1:W2:Y:S02]  /*8680*/  SYNCS.PHASECHK.TRANS64.TRYWAIT P0, [R0+URZ+0x20], R3 ;  /* 0x00002003000075a7 */ /* 0x0022a400080011ff */
[----:B--2---:R-:W-:Y:S05]  /*8690*/  @!P0 NANOSLEEP.SYNCS 0x989680 ;  /* 0x009896800000895d */ /* 0x004fea0003900000 */
[----:B------:R-:W2:Y:S02]  /*86a0*/  @!P0 SYNCS.PHASECHK.TRANS64 P0, [R0+URZ+0x20], R3 ;  /* 0x00002003000085a7 */ /* 0x000ea400080010ff */
[----:B--2---:R-:W-:Y:S05]  /*86b0*/  @!P0 BRA `(.L_x_140) ;  /* 0xfffffffc00f08947 */ /* 0x004fea000383ffff */
[----:B------:R-:W-:Y:S05]  /*86c0*/  BRA `(.L_x_33) ;  /* 0xffffff9400bc7947 */ /* 0x000fea000383ffff */
.L_x_39:
[----:B-1----:R1:W2:Y:S02]  /*86d0*/  SYNCS.PHASECHK.TRANS64.TRYWAIT P0, [R3+URZ+0x90], R0 ;  /* 0x00009000030075a7 */ /* 0x0022a400080011ff */
[----:B--2---:R-:W-:Y:S05]  /*86e0*/  @!P0 NANOSLEEP.SYNCS 0x989680 ;  /* 0x009896800000895d */ /* 0x004fea0003900000 */
[----:B------:R-:W2:Y:S02]  /*86f0*/  @!P0 SYNCS.PHASECHK.TRANS64 P0, [R3+URZ+0x90], R0 ;  /* 0x00009000030085a7 */ /* 0x000ea400080010ff */
[----:B--2---:R-:W-:Y:S05]  /*8700*/  @!P0 BRA `(.L_x_39) ;  /* 0xfffffffc00f08947 */ /* 0x004fea000383ffff */
[----:B------:R-:W-:Y:S05]  /*8710*/  BRA `(.L_x_141) ;  /* 0xffffff98005c7947 */ /* 0x000fea000383ffff */
.L_x_43:
[----:B------:R-:W-:-:S07]  /*8720*/  MOV R0, UR4 ;  /* 0x0000000400007c02 */ /* 0x000fce0008000f00 */
.L_x_142:
[----:B-1----:R1:W2:Y:S02]  /*8730*/  SYNCS.PHASECHK.TRANS64.TRYWAIT P0, [R0+URZ], R2 ;  /* 0x00000002000075a7 */ /* 0x0022a400080011ff */
[----:B--2---:R-:W-:Y:S05]  /*8740*/  @!P0 NANOSLEEP.SYNCS 0x989680 ;  /* 0x009896800000895d */ /* 0x004fea0003900000 */
[----:B------:R-:W2:Y:S02]  /*8750*/  @!P0 SYNCS.PHASECHK.TRANS64 P0, [R0+URZ], R2 ;  /* 0x00000002000085a7 */ /* 0x000ea400080010ff */
[----:B--2---:R-:W-:Y:S05]  /*8760*/  @!P0 BRA `(.L_x_142) ;  /* 0xfffffffc00f08947 */ /* 0x004fea000383ffff */
[----:B------:R-:W-:Y:S05]  /*8770*/  BRA `(.L_x_143) ;  /* 0xffffffa000087947 */ /* 0x000fea000383ffff */
.L_x_44:
[----:B------:R-:W-:-:S07]  /*8780*/  MOV R0, UR5 ;  /* 0x0000000500007c02 */ /* 0x000fce0008000f00 */
.L_x_144:
[----:B-1----:R1:W2:Y:S02]  /*8790*/  SYNCS.PHASECHK.TRANS64.TRYWAIT P0, [R0+URZ], R3 ;  /* 0x00000003000075a7 */ /* 0x0022a400080011ff */
[----:B--2---:R-:W-:Y:S05]  /*87a0*/  @!P0 NANOSLEEP.SYNCS 0x989680 ;  /* 0x009896800000895d */ /* 0x004fea0003900000 */
[----:B------:R-:W2:Y:S02]  /*87b0*/  @!P0 SYNCS.PHASECHK.TRANS64 P0, [R0+URZ], R3 ;  /* 0x00000003000085a7 */ /* 0x000ea400080010ff */
[----:B--2---:R-:W-:Y:S05]  /*87c0*/  @!P0 BRA `(.L_x_144) ;  /* 0xfffffffc00f08947 */ /* 0x004fea000383ffff */
[----:B------:R-:W-:Y:S05]  /*87d0*/  BRA `(.L_x_145) ;  /* 0xffffffa000147947 */ /* 0x000fea000383ffff */
.L_x_45:
[----:B------:R-:W-:-:S07]  /*87e0*/  MOV R0, UR5 ;  /* 0x0000000500007c02 */ /* 0x000fce0008000f00 */
.L_x_146:
[----:B-1----:R1:W2:Y:S02]  /*87f0*/  SYNCS.PHASECHK.TRANS64.TRYWAIT P0, [R0+URZ], R3 ;  /* 0x00000003000075a7 */ /* 0x0022a400080011ff */
[----:B--2---:R-:W-:Y:S05]  /*8800*/  @!P0 NANOSLEEP.SYNCS 0x989680 ;  /* 0x009896800000895d */ /* 0x004fea0003900000 */
[----:B------:R-:W2:Y:S02]  /*8810*/  @!P0 SYNCS.PHASECHK.TRANS64 P0, [R0+URZ], R3 ;  /* 0x00000003000085a7 */ /* 0x000ea400080010ff */
[----:B--2---:R-:W-:Y:S05]  /*8820*/  @!P0 BRA `(.L_x_146) ;  /* 0xfffffffc00f08947 */ /* 0x004fea000383ffff */
[----:B------:R-:W-:Y:S05]  /*8830*/  BRA `(.L_x_147) ;  /* 0xffffffa000207947 */ /* 0x000fea000383ffff */
.L_x_48:
[----:B-1----:R1:W2:Y:S02]  /*8840*/  SYNCS.PHASECHK.TRANS64.TRYWAIT P0, [R2+URZ+0xf0], R4 ;  /* 0x0000f004020075a7 */ /* 0x0022a400080011ff */
[----:B--2---:R-:W-:Y:S05]  /*8850*/  @!P0 NANOSLEEP.SYNCS 0x989680 ;  /* 0x009896800000895d */ /* 0x004fea0003900000 */
[----:B------:R-:W2:Y:S02]  /*8860*/  @!P0 SYNCS.PHASECHK.TRANS64 P0, [R2+URZ+0xf0], R4 ;  /* 0x0000f004020085a7 */ /* 0x000ea400080010ff */
[----:B--2---:R-:W-:Y:S05]  /*8870*/  @!P0 BRA `(.L_x_48) ;  /* 0xfffffffc00f08947 */ /* 0x004fea000383ffff */
[----:B------:R-:W-:Y:S05]  /*8880*/  BRA `(.L_x_148) ;  /* 0xffffffa000847947 */ /* 0x000fea000383ffff */
.L_x_49:
[----:B------:R-:W-:-:S07]  /*8890*/  MOV R2, UR4 ;  /* 0x0000000400027c02 */ /* 0x000fce0008000f00 */
.L_x_149:
[----:B-1----:R1:W2:Y:S02]  /*88a0*/  SYNCS.PHASECHK.TRANS64.TRYWAIT P0, [R2+URZ+0xa0], R5 ;  /* 0x0000a005020075a7 */ /* 0x0022a400080011ff */
[----:B--2---:R-:W-:Y:S05]  /*88b0*/  @!P0 NANOSLEEP.SYNCS 0x989680 ;  /* 0x009896800000895d */ /* 0x004fea0003900000 */
[----:B------:R-:W2:Y:S02]  /*88c0*/  @!P0 SYNCS.PHASECHK.TRANS64 P0, [R2+URZ+0xa0], R5 ;  /* 0x0000a005020085a7 */ /* 0x000ea400080010ff */
[----:B--2---:R-:W-:Y:S05]  /*88d0*/  @!P0 BRA `(.L_x_149) ;  /* 0xfffffffc00f08947 */ /* 0x004fea000383ffff */
[----:B------:R-:W-:Y:S05]  /*88e0*/  BRA `(.L_x_150) ;  /* 0xffffffa000947947 */ /* 0x000fea000383ffff */
.L_x_50:
[----:B-1----:R1:W2:Y:S02]  /*88f0*/  SYNCS.PHASECHK.TRANS64.TRYWAIT P1, [R2+URZ+0x90], R4 ;  /* 0x00009004020075a7 */ /* 0x0022a400080211ff */
[----:B--2---:R-:W-:Y:S05]  /*8900*/  @!P1 NANOSLEEP.SYNCS 0x989680 ;  /* 0x009896800000995d */ /* 0x004fea0003900000 */
[----:B------:R-:W2:Y:S02]  /*8910*/  @!P1 SYNCS.PHASECHK.TRANS64 P1, [R2+URZ+0x90], R4 ;  /* 0x00009004020095a7 */ /* 0x000ea400080210ff */
[----:B--2---:R-:W-:Y:S05]  /*8920*/  @!P1 BRA `(.L_x_50) ;  /* 0xfffffffc00f09947 */ /* 0x004fea000383ffff */
[----:B------:R-:W-:Y:S05]  /*8930*/  BRA `(.L_x_151) ;  /* 0xffffffa000c47947 */ /* 0x000fea000383ffff */
.L_x_53:
[----:B------:R-:W-:-:S07]  /*8940*/  MOV R0, UR4 ;  /* 0x0000000400007c02 */ /* 0x000fce0008000f00 */
.L_x_152:
[----:B-1----:R1:W2:Y:S02]  /*8950*/  SYNCS.PHASECHK.TRANS64.TRYWAIT P0, [R0+URZ+0xa0], R2 ;  /* 0x0000a002000075a7 */ /* 0x0022a400080011ff */
[----:B--2---:R-:W-:Y:S05]  /*8960*/  @!P0 NANOSLEEP.SYNCS 0x989680 ;  /* 0x009896800000895d */ /* 0x004fea0003900000 */
[----:B------:R-:W2:Y:S02]  /*8970*/  @!P0 SYNCS.PHASECHK.TRANS64 P0, [R0+URZ+0xa0], R2 ;  /* 0x0000a002000085a7 */ /* 0x000ea400080010ff */
[----:B--2---:R-:W-:Y:S05]  /*8980*/  @!P0 BRA `(.L_x_152) ;  /* 0xfffffffc00f08947 */ /* 0x004fea000383ffff */
[----:B------:R-:W-:Y:S05]  /*8990*/  BRA `(.L_x_52) ;  /* 0xffffffa400187947 */ /* 0x000fea000383ffff */
.L_x_60:
[----:B-1----:R1:W2:Y:S02]  /*89a0*/  SYNCS.PHASECHK.TRANS64.TRYWAIT P1, [R0+URZ+0x90], R2 ;  /* 0x00009002000075a7 */ /* 0x0022a400080211ff */
[----:B--2---:R-:W-:Y:S05]  /*89b0*/  @!P1 NANOSLEEP.SYNCS 0x989680 ;  /* 0x009896800000995d */ /* 0x004fea0003900000 */
[----:B------:R-:W2:Y:S02]  /*89c0*/  @!P1 SYNCS.PHASECHK.TRANS64 P1, [R0+URZ+0x90], R2 ;  /* 0x00009002000095a7 */ /* 0x000ea400080210ff */
[----:B--2---:R-:W-:Y:S05]  /*89d0*/  @!P1 BRA `(.L_x_60) ;  /* 0xfffffffc00f09947 */ /* 0x004fea000383ffff */
[----:B------:R-:W-:Y:S05]  /*89e0*/  BRA `(.L_x_153) ;  /* 0xffffffa800907947 */ /* 0x000fea000383ffff */
.L_x_61:
[----:B------:R-:W-:-:S07]  /*89f0*/  MOV R2, UR31 ;  /* 0x0000001f00027c02 */ /* 0x000fce0008000f00 */
.L_x_154:
[----:B-1----:R1:W2:Y:S02]  /*8a00*/  SYNCS.PHASECHK.TRANS64.TRYWAIT P0, [R2+URZ+0xd0], R0 ;  /* 0x0000d000020075a7 */ /* 0x0022a400080011ff */
[----:B--2---:R-:W-:Y:S05]  /*8a10*/  @!P0 NANOSLEEP.SYNCS 0x989680 ;  /* 0x009896800000895d */ /* 0x004fea0003900000 */
[----:B------:R-:W2:Y:S02]  /*8a20*/  @!P0 SYNCS.PHASECHK.TRANS64 P0, [R2+URZ+0xd0], R0 ;  /* 0x0000d000020085a7 */ /* 0x000ea400080010ff */
[----:B--2---:R-:W-:Y:S05]  /*8a30*/  @!P0 BRA `(.L_x_154) ;  /* 0xfffffffc00f08947 */ /* 0x004fea000383ffff */
[----:B------:R-:W-:Y:S05]  /*8a40*/  BRA `(.L_x_155) ;  /* 0xffffffa800e07947 */ /* 0x000fea000383ffff */
.L_x_64:
[----:B------:R-:W-:Y:S07]  /*8a50*/  MOV R0, UR5 ;  /* 0x0000000500007c02 */ /* 0x000fee0008000f00 */
.L_x_156:
[----:B-1----:R1:W2:Y:S02]  /*8a60*/  SYNCS.PHASECHK.TRANS64.TRYWAIT P0, [R0+URZ], R2 ;  /* 0x00000002000075a7 */ /* 0x0022a400080011ff */
[----:B--2---:R-:W-:Y:S05]  /*8a70*/  @!P0 NANOSLEEP.SYNCS 0x989680 ;  /* 0x009896800000895d */ /* 0x004fea0003900000 */
[----:B------:R-:W2:Y:S02]  /*8a80*/  @!P0 SYNCS.PHASECHK.TRANS64 P0, [R0+URZ], R2 ;  /* 0x00000002000085a7 */ /* 0x000ea400080010ff */
[----:B--2---:R-:W-:Y:S05]  /*8a90*/  @!P0 BRA `(.L_x_156) ;  /* 0xfffffffc00f08947 */ /* 0x004fea000383ffff */
[----:B------:R-:W-:Y:S05]  /*8aa0*/  BRA `(.L_x_63) ;  /* 0xffffffa800fc7947 */ /* 0x000fea000383ffff */
.L_x_67:
[----:B------:R-:W-:-:S07]  /*8ab0*/  MOV R0, UR4 ;  /* 0x0000000400007c02 */ /* 0x000fce0008000f00 */
.L_x_157:
[----:B--2---:R2:W4:Y:S02]  /*8ac0*/  SYNCS.PHASECHK.TRANS64.TRYWAIT P0, [R0+URZ], R2 ;  /* 0x00000002000075a7 */ /* 0x00452400080011ff */
[----:B----4-:R-:W-:Y:S05]  /*8ad0*/  @!P0 NANOSLEEP.SYNCS 0x989680 ;  /* 0x009896800000895d */ /* 0x010fea0003900000 */
[----:B------:R-:W4:Y:S02]  /*8ae0*/  @!P0 SYNCS.PHASECHK.TRANS64 P0, [R0+URZ], R2 ;  /* 0x00000002000085a7 */ /* 0x000f2400080010ff */
[----:B----4-:R-:W-:Y:S05]  /*8af0*/  @!P0 BRA `(.L_x_157) ;  /* 0xfffffffc00f08947 */ /* 0x010fea000383ffff */
[----:B------:R-:W-:Y:S05]  /*8b00*/  BRA `(.L_x_158) ;  /* 0xffffffac00d87947 */ /* 0x000fea000383ffff */
.L_x_68:
[----:B------:R-:W-:-:S07]  /*8b10*/  MOV R0, UR5 ;  /* 0x0000000500007c02 */ /* 0x000fce0008000f00 */
.L_x_159:
[----:B-1----:R1:W2:Y:S02]  /*8b20*/  SYNCS.PHASECHK.TRANS64.TRYWAIT P0, [R0+URZ], R3 ;  /* 0x00000003000075a7 */ /* 0x0022a400080011ff */
[----:B--2---:R-:W-:Y:S05]  /*8b30*/  @!P0 NANOSLEEP.SYNCS 0x989680 ;  /* 0x009896800000895d */ /* 0x004fea0003900000 */
[----:B------:R-:W2:Y:S02]  /*8b40*/  @!P0 SYNCS.PHASECHK.TRANS64 P0, [R0+URZ], R3 ;  /* 0x00000003000085a7 */ /* 0x000ea400080010ff */
[----:B--2---:R-:W-:Y:S05]  /*8b50*/  @!P0 BRA `(.L_x_159) ;  /* 0xfffffffc00f08947 */ /* 0x004fea000383ffff */
[----:B------:R-:W-:Y:S05]  /*8b60*/  BRA `(.L_x_160) ;  /* 0xffffffac00e47947 */ /* 0x000fea000383ffff */
.L_x_69:
[----:B------:R-:W-:-:S07]  /*8b70*/  MOV R0, UR5 ;  /* 0x0000000500007c02 */ /* 0x000fce0008000f00 */
.L_x_161:
[----:B-1----:R1:W2:Y:S02]  /*8b80*/  SYNCS.PHASECHK.TRANS64.TRYWAIT P0, [R0+URZ], R3 ;  /* 0x00000003000075a7 */ /* 0x0022a400080011ff */
[----:B--2---:R-:W-:Y:S05]  /*8b90*/  @!P0 NANOSLEEP.SYNCS 0x989680 ;  /* 0x009896800000895d */ /* 0x004fea0003900000 */
[----:B------:R-:W2:Y:S02]  /*8ba0*/  @!P0 SYNCS.PHASECHK.TRANS64 P0, [R0+URZ], R3 ;  /* 0x00000003000085a7 */ /* 0x000ea400080010ff */
[----:B--2---:R-:W-:Y:S05]  /*8bb0*/  @!P0 BRA `(.L_x_161) ;  /* 0xfffffffc00f08947 */ /* 0x004fea000383ffff */
[----:B------:R-:W-:Y:S05]  /*8bc0*/  BRA `(.L_x_162) ;  /* 0xffffffac00f07947 */ /* 0x000fea000383ffff */
.L_x_70:
[----:B-1----:R-:W-:-:S07]  /*8bd0*/  MOV R0, UR4 ;  /* 0x0000000400007c02 */ /* 0x002fce0008000f00 */
.L_x_163:
[----:B-1----:R1:W2:Y:S02]  /*8be0*/  SYNCS.PHASECHK.TRANS64.TRYWAIT P0, [R0+URZ], R2 ;  /* 0x00000002000075a7 */ /* 0x0022a400080011ff */
[----:B--2---:R-:W-:Y:S05]  /*8bf0*/  @!P0 NANOSLEEP.SYNCS 0x989680 ;  /* 0x009896800000895d */ /* 0x004fea0003900000 */
[----:B------:R-:W2:Y:S02]  /*8c00*/  @!P0 SYNCS.PHASECHK.TRANS64 P0, [R0+URZ], R2 ;  /* 0x00000002000085a7 */ /* 0x000ea400080010ff */
[----:B--2---:R-:W-:Y:S05]  /*8c10*/  @!P0 BRA `(.L_x_163) ;  /* 0xfffffffc00f08947 */ /* 0x004fea000383ffff */
[----:B------:R-:W-:Y:S05]  /*8c20*/  BRA `(.L_x_164) ;  /* 0xffffffac00fc7947 */ /* 0x000fea000383ffff */
.L_x_75:
[----:B--2---:R2:W3:Y:S02]  /*8c30*/  SYNCS.PHASECHK.TRANS64.TRYWAIT P0, [R12+URZ+0x90], R0 ;  /* 0x000090000c0075a7 */ /* 0x0044e400080011ff */
[----:B---3--:R-:W-:Y:S05]  /*8c40*/  @!P0 NANOSLEEP.SYNCS 0x989680 ;  /* 0x009896800000895d */ /* 0x008fea0003900000 */
[----:B------:R-:W3:Y:S02]  /*8c50*/  @!P0 SYNCS.PHASECHK.TRANS64 P0, [R12+URZ+0x90], R0 ;  /* 0x000090000c0085a7 */ /* 0x000ee400080010ff */
[----:B---3--:R-:W-:Y:S05]  /*8c60*/  @!P0 BRA `(.L_x_75) ;  /* 0xfffffffc00f08947 */ /* 0x008fea000383ffff */
[----:B------:R-:W-:Y:S05]  /*8c70*/  BRA `(.L_x_165) ;  /* 0xffffffb4002c7947 */ /* 0x000fea000383ffff */
.L_x_78:
[----:B--2---:R-:W-:Y:S07]  /*8c80*/  MOV R0, UR21 ;  /* 0x0000001500007c02 */ /* 0x004fee0008000f00 */
.L_x_166:
[----:B--2---:R2:W3:Y:S02]  /*8c90*/  SYNCS.PHASECHK.TRANS64.TRYWAIT P2, [R0+URZ+0x88], R6 ;  /* 0x00008806000075a7 */ /* 0x0044e400080411ff */
[----:B---3--:R-:W-:Y:S05]  /*8ca0*/  @!P2 NANOSLEEP.SYNCS 0x989680 ;  /* 0x009896800000a95d */ /* 0x008fea0003900000 */
[----:B------:R-:W3:Y:S02]  /*8cb0*/  @!P2 SYNCS.PHASECHK.TRANS64 P2, [R0+URZ+0x88], R6 ;  /* 0x000088060000a5a7 */ /* 0x000ee400080410ff */
[----:B---3--:R-:W-:Y:S05]  /*8cc0*/  @!P2 BRA `(.L_x_166) ;  /* 0xfffffffc00f0a947 */ /* 0x008fea000383ffff */
[----:B------:R-:W-:Y:S05]  /*8cd0*/  BRA `(.L_x_77) ;  /* 0xffffffb800947947 */ /* 0x000fea000383ffff */
.L_x_81:
[----:B------:R-:W-:Y:S07]  /*8ce0*/  MOV R0, UR21 ;  /* 0x0000001500007c02 */ /* 0x000fee0008000f00 */
.L_x_167:
[----:B--2---:R2:W3:Y:S02]  /*8cf0*/  SYNCS.PHASECHK.TRANS64.TRYWAIT P0, [R0+URZ+0x60], R9 ;  /* 0x00006009000075a7 */ /* 0x0044e400080011ff */
[----:B---3--:R-:W-:Y:S05]  /*8d00*/  @!P0 NANOSLEEP.SYNCS 0x989680 ;  /* 0x009896800000895d */ /* 0x008fea0003900000 */
[----:B------:R-:W3:Y:S02]  /*8d10*/  @!P0 SYNCS.PHASECHK.TRANS64 P0, [R0+URZ+0x60], R9 ;  /* 0x00006009000085a7 */ /* 0x000ee400080010ff */
[----:B---3--:R-:W-:Y:S05]  /*8d20*/  @!P0 BRA `(.L_x_167) ;  /* 0xfffffffc00f08947 */ /* 0x008fea000383ffff */
[----:B------:R-:W-:Y:S05]  /*8d30*/  BRA `(.L_x_168) ;  /* 0xffffffb800f07947 */ /* 0x000fea000383ffff */
.L_x_82:
[----:B------:R-:W-:Y:S07]  /*8d40*/  MOV R0, UR21 ;  /* 0x0000001500007c02 */ /* 0x000fee0008000f00 */
.L_x_169:
[----:B--2---:R2:W3:Y:S02]  /*8d50*/  SYNCS.PHASECHK.TRANS64.TRYWAIT P0, [R0+URZ+0x68], R9 ;  /* 0x00006809000075a7 */ /* 0x0044e400080011ff */
[----:B---3--:R-:W-:Y:S05]  /*8d60*/  @!P0 NANOSLEEP.SYNCS 0x989680 ;  /* 0x009896800000895d */ /* 0x008fea0003900000 */
[----:B------:R-:W3:Y:S02]  /*8d70*/  @!P0 SYNCS.PHASECHK.TRANS64 P0, [R0+URZ+0x68], R9 ;  /* 0x00006809000085a7 */ /* 0x000ee400080010ff */
[----:B---3--:R-:W-:Y:S05]  /*8d80*/  @!P0 BRA `(.L_x_169) ;  /* 0xfffffffc00f08947 */ /* 0x008fea000383ffff */
[----:B------:R-:W-:Y:S05]  /*8d90*/  BRA `(.L_x_170) ;  /* 0xffffffbc00287947 */ /* 0x000fea000383ffff */
.L_x_83:
[----:B------:R-:W-:Y:S07]  /*8da0*/  MOV R0, UR21 ;  /* 0x0000001500007c02 */ /* 0x000fee0008000f00 */
.L_x_171:
[----:B--2---:R2:W3:Y:S02]  /*8db0*/  SYNCS.PHASECHK.TRANS64.TRYWAIT P0, [R0+URZ+0x70], R9 ;  /* 0x00007009000075a7 */ /* 0x0044e400080011ff */
[----:B---3--:R-:W-:Y:S05]  /*8dc0*/  @!P0 NANOSLEEP.SYNCS 0x989680 ;  /* 0x009896800000895d */ /* 0x008fea0003900000 */
[----:B------:R-:W3:Y:S02]  /*8dd0*/  @!P0 SYNCS.PHASECHK.TRANS64 P0, [R0+URZ+0x70], R9 ;  /* 0x00007009000085a7 */ /* 0x000ee400080010ff */
[----:B---3--:R-:W-:Y:S05]  /*8de0*/  @!P0 BRA `(.L_x_171) ;  /* 0xfffffffc00f08947 */ /* 0x008fea000383ffff */
[----:B------:R-:W-:Y:S05]  /*8df0*/  BRA `(.L_x_172) ;  /* 0xffffffbc006c7947 */ /* 0x000fea000383ffff */
.L_x_84:
[----:B------:R-:W-:Y:S07]  /*8e00*/  MOV R0, UR21 ;  /* 0x0000001500007c02 */ /* 0x000fee0008000f00 */
.L_x_173:
[----:B--2---:R2:W3:Y:S02]  /*8e10*/  SYNCS.PHASECHK.TRANS64.TRYWAIT P0, [R0+URZ+0x78], R9 ;  /* 0x00007809000075a7 */ /* 0x0044e400080011ff */
[----:B---3--:R-:W-:Y:S05]  /*8e20*/  @!P0 NANOSLEEP.SYNCS 0x989680 ;  /* 0x009896800000895d */ /* 0x008fea0003900000 */
[----:B------:R-:W3:Y:S02]  /*8e30*/  @!P0 SYNCS.PHASECHK.TRANS64 P0, [R0+URZ+0x78], R9 ;  /* 0x00007809000085a7 */ /* 0x000ee400080010ff */
[----:B---3--:R-:W-:Y:S05]  /*8e40*/  @!P0 BRA `(.L_x_173) ;  /* 0xfffffffc00f08947 */ /* 0x008fea000383ffff */
[----:B------:R-:W-:Y:S05]  /*8e50*/  BRA `(.L_x_174) ;  /* 0xffffffbc00ac7947 */ /* 0x000fea000383ffff */
.L_x_86:
[----:B------:R-:W-:-:S07]  /*8e60*/  MOV R0, UR21 ;  /* 0x0000001500007c02 */ /* 0x000fce0008000f00 */
.L_x_175:
[----:B---3--:R3:W4:Y:S02]  /*8e70*/  SYNCS.PHASECHK.TRANS64.TRYWAIT P0, [R0+URZ+0x60], R2 ;  /* 0x00006002000075a7 */ /* 0x00872400080011ff */
[----:B----4-:R-:W-:Y:S05]  /*8e80*/  @!P0 NANOSLEEP.SYNCS 0x989680 ;  /* 0x009896800000895d */ /* 0x010fea0003900000 */
[----:B------:R-:W4:Y:S02]  /*8e90*/  @!P0 SYNCS.PHASECHK.TRANS64 P0, [R0+URZ+0x60], R2 ;  /* 0x00006002000085a7 */ /* 0x000f2400080010ff */
[----:B----4-:R-:W-:Y:S05]  /*8ea0*/  @!P0 BRA `(.L_x_175) ;  /* 0xfffffffc00f08947 */ /* 0x010fea000383ffff */
[----:B------:R-:W-:Y:S05]  /*8eb0*/  BRA `(.L_x_176) ;  /* 0xffffffc000247947 */ /* 0x000fea000383ffff */
.L_x_87:
[----:B---3--:R-:W-:-:S07]  /*8ec0*/  MOV R0, UR21 ;  /* 0x0000001500007c02 */ /* 0x008fce0008000f00 */
.L_x_177:
[----:B---3--:R3:W4:Y:S02]  /*8ed0*/  SYNCS.PHASECHK.TRANS64.TRYWAIT P0, [R0+URZ+0x68], R2 ;  /* 0x00006802000075a7 */ /* 0x00872400080011ff */
[----:B----4-:R-:W-:Y:S05]  /*8ee0*/  @!P0 NANOSLEEP.SYNCS 0x989680 ;  /* 0x009896800000895d */ /* 0x010fea0003900000 */
[----:B------:R-:W4:Y:S02]  /*8ef0*/  @!P0 SYNCS.PHASECHK.TRANS64 P0, [R0+URZ+0x68], R2 ;  /* 0x00006802000085a7 */ /* 0x000f2400080010ff */
[----:B----4-:R-:W-:Y:S05]  /*8f00*/  @!P0 BRA `(.L_x_177) ;  /* 0xfffffffc00f08947 */ /* 0x010fea000383ffff */
[----:B------:R-:W-:Y:S05]  /*8f10*/  BRA `(.L_x_178) ;  /* 0xffffffc000147947 */ /* 0x000fea000383ffff */
.L_x_88:
[----:B---3--:R-:W-:-:S07]  /*8f20*/  MOV R0, UR21 ;  /* 0x0000001500007c02 */ /* 0x008fce0008000f00 */
.L_x_179:
[----:B---3--:R3:W4:Y:S02]  /*8f30*/  SYNCS.PHASECHK.TRANS64.TRYWAIT P0, [R0+URZ+0x70], R2 ;  /* 0x00007002000075a7 */ /* 0x00872400080011ff */
[----:B----4-:R-:W-:Y:S05]  /*8f40*/  @!P0 NANOSLEEP.SYNCS 0x989680 ;  /* 0x009896800000895d */ /* 0x010fea0003900000 */
[----:B------:R-:W4:Y:S02]  /*8f50*/  @!P0 SYNCS.PHASECHK.TRANS64 P0, [R0+URZ+0x70], R2 ;  /* 0x00007002000085a7 */ /* 0x000f2400080010ff */
[----:B----4-:R-:W-:Y:S05]  /*8f60*/  @!P0 BRA `(.L_x_179) ;  /* 0xfffffffc00f08947 */ /* 0x010fea000383ffff */
[----:B------:R-:W-:Y:S05]  /*8f70*/  BRA `(.L_x_180) ;  /* 0xffffffc000047947 */ /* 0x000fea000383ffff */
.L_x_90:
[----:B-1----:R1:W2:Y:S02]  /*8f80*/  SYNCS.PHASECHK.TRANS64.TRYWAIT P0, [R3+URZ+0x90], R0 ;  /* 0x00009000030075a7 */ /* 0x0022a400080011ff */
[----:B--2---:R-:W-:Y:S05]  /*8f90*/  @!P0 NANOSLEEP.SYNCS 0x989680 ;  /* 0x009896800000895d */ /* 0x004fea0003900000 */
[----:B------:R-:W2:Y:S02]  /*8fa0*/  @!P0 SYNCS.PHASECHK.TRANS64 P0, [R3+URZ+0x90], R0 ;  /* 0x00009000030085a7 */ /* 0x000ea400080010ff */
[----:B--2---:R-:W-:Y:S05]  /*8fb0*/  @!P0 BRA `(.L_x_90) ;  /* 0xfffffffc00f08947 */ /* 0x004fea000383ffff */
[----:B------:R-:W-:Y:S05]  /*8fc0*/  BRA `(.L_x_181) ;  /* 0xffffffc000d07947 */ /* 0x000fea000383ffff */
.L_x_101:
[----:B-1----:R-:W-:Y:S04]  /*8fd0*/  MOV R0, UR44 ;  /* 0x0000002c00007c02 */ /* 0x002fe80008000f00 */
[----:B------:R1:W2:Y:S03]  /*8fe0*/  SYNCS.PHASECHK.TRANS64.TRYWAIT P1, [R0+URZ+0x40], R3 ;  /* 0x00004003000075a7 */ /* 0x0002a600080211ff */
[----:B--2---:R-:W-:Y:S05]  /*8ff0*/  @!P1 NANOSLEEP.SYNCS 0x989680 ;  /* 0x009896800000995d */ /* 0x004fea0003900000 */
[----:B------:R-:W2:Y:S02]  /*9000*/  @!P1 SYNCS.PHASECHK.TRANS64 P1, [R0+URZ+0x40], R3 ;  /* 0x00004003000095a7 */ /* 0x000ea400080210ff */
[----:B--2---:R-:W-:Y:S05]  /*9010*/  @!P1 BRA `(.L_x_101) ;  /* 0xfffffffc00ec9947 */ /* 0x004fea000383ffff */
[----:B------:R-:W-:Y:S05]  /*9020*/  BRA `(.L_x_100) ;  /* 0xffffffd000347947 */ /* 0x000fea000383ffff */
.L_x_103:
[----:B-1----:R1:W3:Y:S02]  /*9030*/  SYNCS.PHASECHK.TRANS64.TRYWAIT P0, [R26+URZ+0xb0], R2 ;  /* 0x0000b0021a0075a7 */ /* 0x0022e400080011ff */
[----:B---3--:R-:W-:Y:S05]  /*9040*/  @!P0 NANOSLEEP.SYNCS 0x989680 ;  /* 0x009896800000895d */ /* 0x008fea0003900000 */
[----:B------:R-:W3:Y:S02]  /*9050*/  @!P0 SYNCS.PHASECHK.TRANS64 P0, [R26+URZ+0xb0], R2 ;  /* 0x0000b0021a0085a7 */ /* 0x000ee400080010ff */
[----:B---3--:R-:W-:Y:S05]  /*9060*/  @!P0 BRA `(.L_x_103) ;  /* 0xfffffffc00f08947 */ /* 0x008fea000383ffff */
[----:B------:R-:W-:Y:S05]  /*9070*/  BRA `(.L_x_102) ;  /* 0xffffffd000587947 */ /* 0x000fea000383ffff */
.L_x_112:
[----:B---3--:R3:W4:Y:S02]  /*9080*/  SYNCS.PHASECHK.TRANS64.TRYWAIT P0, [R4+URZ+0x40], R0 ;  /* 0x00004000040075a7 */ /* 0x00872400080011ff */
[----:B----4-:R-:W-:Y:S05]  /*9090*/  @!P0 NANOSLEEP.SYNCS 0x989680 ;  /* 0x009896800000895d */ /* 0x010fea0003900000 */
[----:B------:R-:W4:Y:S02]  /*90a0*/  @!P0 SYNCS.PHASECHK.TRANS64 P0, [R4+URZ+0x40], R0 ;  /* 0x00004000040085a7 */ /* 0x000f2400080010ff */
[----:B----4-:R-:W-:Y:S05]  /*90b0*/  @!P0 BRA `(.L_x_112) ;  /* 0xfffffffc00f08947 */ /* 0x010fea000383ffff */
[----:B------:R-:W-:Y:S05]  /*90c0*/  BRA `(.L_x_111) ;  /* 0xffffffd800447947 */ /* 0x000fea000383ffff */
.L_x_120:
[----:B-1----:R1:W4:Y:S02]  /*90d0*/  SYNCS.PHASECHK.TRANS64.TRYWAIT P0, [R2+URZ+0x40], R4 ;  /* 0x00004004020075a7 */ /* 0x00232400080011ff */
[----:B----4-:R-:W-:Y:S05]  /*90e0*/  @!P0 NANOSLEEP.SYNCS 0x989680 ;  /* 0x009896800000895d */ /* 0x010fea0003900000 */
[----:B------:R-:W4:Y:S02]  /*90f0*/  @!P0 SYNCS.PHASECHK.TRANS64 P0, [R2+URZ+0x40], R4 ;  /* 0x00004004020085a7 */ /* 0x000f2400080010ff */
[----:B----4-:R-:W-:Y:S05]  /*9100*/  @!P0 BRA `(.L_x_120) ;  /* 0xfffffffc00f08947 */ /* 0x010fea000383ffff */
[----:B------:R-:W-:Y:S05]  /*9110*/  BRA `(.L_x_119) ;  /* 0xffffffe000547947 */ /* 0x000fea000383ffff */
.L_x_128:
[----:B---3--:R3:W4:Y:S02]  /*9120*/  SYNCS.PHASECHK.TRANS64.TRYWAIT P0, [R3+URZ+0x40], R0 ;  /* 0x00004000030075a7 */ /* 0x00872400080011ff */
[----:B----4-:R-:W-:Y:S05]  /*9130*/  @!P0 NANOSLEEP.SYNCS 0x989680 ;  /* 0x009896800000895d */ /* 0x010fea0003900000 */
[----:B------:R-:W4:Y:S02]  /*9140*/  @!P0 SYNCS.PHASECHK.TRANS64 P0, [R3+URZ+0x40], R0 ;  /* 0x00004000030085a7 */ /* 0x000f2400080010ff */
[----:B----4-:R-:W-:Y:S05]  /*9150*/  @!P0 BRA `(.L_x_128) ;  /* 0xfffffffc00f08947 */ /* 0x010fea000383ffff */
[----:B------:R-:W-:Y:S05]  /*9160*/  BRA `(.L_x_127) ;  /* 0xffffffe800607947 */ /* 0x000fea000383ffff */
        .weak           $__internal_0_$__cuda_sm10x_tcgen05_guardrail_trap_col_being_dealloced_not_returned_by_alloc
        .type           $__internal_0_$__cuda_sm10x_tcgen05_guardrail_trap_col_being_dealloced_not_returned_by_alloc,@function
        .size           $__internal_0_$__cuda_sm10x_tcgen05_guardrail_trap_col_being_dealloced_not_returned_by_alloc,($__internal_1_$__cuda_sm10x_tcgen05_guardrail_trap_phase_invalid_during_alloc - $__internal_0_$__cuda_sm10x_tcgen05_guardrail_trap_col_being_dealloced_not_returned_by_alloc)
$__internal_0_$__cuda_sm10x_tcgen05_guardrail_trap_col_being_dealloced_not_returned_by_alloc:
[----:B------:R-:W-:Y:S05]  /*9170*/  BPT.TRAP 0x1 ;  /* 0x000000040000795c */ /* 0x000fea0000300000 */
[----:B------:R-:W-:-:S04]  /*9180*/  HFMA2 R3, -RZ, RZ, 0, 0 ;  /* 0x00000000ff037431 */ /* 0x000fc800000001ff */
[----:B------:R-:W-:Y:S05]  /*9190*/  RET.REL.NODEC R2 `(_ZN7cutlass13device_kernelINS_4gemm6kernel13GemmUniversalIN4cute5tupleIJiiiiEEENS1_10collective13CollectiveMmaINS1_35MainloopSm100TmaUmmaWarpSpecializedILi4ELi2ELi4ENS5_IJNS4_1CILi1EEENSA_ILi2EEESB_EEEEENS5_IJNSA_ILi64EEENSA_ILi128EEESF_EEENS_10bfloat16_tENS5_IJlSB_lEEESI_SJ_NS4_8TiledMMAINS4_8MMA_AtomIJNS4_20SM100_MMA_F16BF16_SSISI_SI_fLi64ELi128ELNS4_4UMMA5MajorE0ELSO_0ELNSN_7ScaleInE0ELSP_0EEEEEENS4_6LayoutINS5_IJSB_SB_SB_EEENS5_IJNSA_ILi0EEESU_SU_EEEEENS5_IJNS4_10UnderscoreESX_SX_EEEEENS4_23SM90_TMA_LOAD_MULTICASTENS4_14ComposedLayoutINS4_7SwizzleILi3ELi4ELi3EEENS4_18smem_ptr_flag_bitsILi16EEENSS_INS5_IJNSA_ILi8EEESF_EEENS5_IJSF_SB_EEEEEEEvNS4_8identityENS4_13SM90_TMA_LOADES1A_vS1B_EENS_8epilogue10collective18CollectiveEpilogueINS1E_23Sm100TmaWarpSpecializedILi4ELi2ELi16ELb1ELb0EEEJSH_NS5_IJNSS_ISF_SB_EENSS_INSA_ILi32EEESB_EEEEESI_SJ_SI_SJ_NS1E_6fusion15FusionCallbacksIS1I_NS1N_17LinearCombinationISI_fSI_fLNS_15FloatRoundStyleE2EEESH_S1M_JEEENS4_5SM1004TMEM4LOAD26SM100_TMEM_LOAD_16dp256b4xES1C_NS11_INS12_ILi2ELi4ELi3EEES15_NSS_INS5_IJS16_S1K_EEENS5_IJS1K_SB_EEEEEEENS4_17SM75_U32x4_LDSM_NENS4_14SM90_TMA_STOREES21_NS4_17SM90_U32x4_STSM_NENS4_39AutoVectorizingCopyWithAssumedAlignmentILi128EEEEEEvvEEEEvNT_6ParamsE) ;  /* 0xffffff6c02987950 */ /* 0x000fea0003c3ffff */
        .weak           $__internal_1_$__cuda_sm10x_tcgen05_guardrail_trap_phase_invalid_during_alloc
        .type           $__internal_1_$__cuda_sm10x_tcgen05_guardrail_trap_phase_invalid_during_alloc,@function
        .size           $__internal_1_$__cuda_sm10x_tcgen05_guardrail_trap_phase_invalid_during_alloc,($__internal_2_$__cuda_sm10x_tcgen05_guardrail_trap_unallocated_columns_being_dealloced - $__internal_1_$__cuda_sm10x_tcgen05_guardrail_trap_phase_invalid_during_alloc)
$__internal_1_$__cuda_sm10x_tcgen05_guardrail_trap_phase_invalid_during_alloc:
[----:B------:R-:W-:Y:S05]  /*91a0*/  BPT.TRAP 0x1 ;  /* 0x000000040000795c */ /* 0x000fea0000300000 */
[----:B------:R-:W-:-:S04]  /*91b0*/  MOV R5, 0x0 ;  /* 0x0000000000057802 */ /* 0x000fc80000000f00 */
[----:B------:R-:W-:Y:S05]  /*91c0*/  RET.REL.NODEC R4 `(_ZN7cutlass13device_kernelINS_4gemm6kernel13GemmUniversalIN4cute5tupleIJiiiiEEENS1_10collective13CollectiveMmaINS1_35MainloopSm100TmaUmmaWarpSpecializedILi4ELi2ELi4ENS5_IJNS4_1CILi1EEENSA_ILi2EEESB_EEEEENS5_IJNSA_ILi64EEENSA_ILi128EEESF_EEENS_10bfloat16_tENS5_IJlSB_lEEESI_SJ_NS4_8TiledMMAINS4_8MMA_AtomIJNS4_20SM100_MMA_F16BF16_SSISI_SI_fLi64ELi128ELNS4_4UMMA5MajorE0ELSO_0ELNSN_7ScaleInE0ELSP_0EEEEEENS4_6LayoutINS5_IJSB_SB_SB_EEENS5_IJNSA_ILi0EEESU_SU_EEEEENS5_IJNS4_10UnderscoreESX_SX_EEEEENS4_23SM90_TMA_LOAD_MULTICASTENS4_14ComposedLayoutINS4_7SwizzleILi3ELi4ELi3EEENS4_18smem_ptr_flag_bitsILi16EEENSS_INS5_IJNSA_ILi8EEESF_EEENS5_IJSF_SB_EEEEEEEvNS4_8identityENS4_13SM90_TMA_LOADES1A_vS1B_EENS_8epilogue10collective18CollectiveEpilogueINS1E_23Sm100TmaWarpSpecializedILi4ELi2ELi16ELb1ELb0EEEJSH_NS5_IJNSS_ISF_SB_EENSS_INSA_ILi32EEESB_EEEEESI_SJ_SI_SJ_NS1E_6fusion15FusionCallbacksIS1I_NS1N_17LinearCombinationISI_fSI_fLNS_15FloatRoundStyleE2EEESH_S1M_JEEENS4_5SM1004TMEM4LOAD26SM100_TMEM_LOAD_16dp256b4xES1C_NS11_INS12_ILi2ELi4ELi3EEES15_NSS_INS5_IJS16_S1K_EEENS5_IJS1K_SB_EEEEEEENS4_17SM75_U32x4_LDSM_NENS4_14SM90_TMA_STOREES21_NS4_17SM90_U32x4_STSM_NENS4_39AutoVectorizingCopyWithAssumedAlignmentILi128EEEEEEvvEEEEvNT_6ParamsE) ;  /* 0xffffff6c048c7950 */ /* 0x000fea0003c3ffff */
        .weak           $__internal_2_$__cuda_sm10x_tcgen05_guardrail_trap_unallocated_columns_being_dealloced
        .type           $__internal_2_$__cuda_sm10x_tcgen05_guardrail_trap_unallocated_columns_being_dealloced,@function
        .size           $__internal_2_$__cuda_sm10x_tcgen05_guardrail_trap_unallocated_columns_being_dealloced,(.L_x_183 - $__internal_2_$__cuda_sm10x_tcgen05_guardrail_trap_unallocated_columns_being_dealloced)
$__internal_2_$__cuda_sm10x_tcgen05_guardrail_trap_unallocated_columns_being_dealloced:
[----:B------:R-:W-:Y:S05]  /*91d0*/  BPT.TRAP 0x1 ;  /* 0x000000040000795c */ /* 0x000fea0000300000 */
[----:B------:R-:W-:-:S04]  /*91e0*/  HFMA2 R3, -RZ, RZ, 0, 0 ;  /* 0x00000000ff037431 */ /* 0x000fc800000001ff */
[----:B------:R-:W-:Y:S05]  /*91f0*/  RET.REL.NODEC R2 `(_ZN7cutlass13device_kernelINS_4gemm6kernel13GemmUniversalIN4cute5tupleIJiiiiEEENS1_10collective13CollectiveMmaINS1_35MainloopSm100TmaUmmaWarpSpecializedILi4ELi2ELi4ENS5_IJNS4_1CILi1EEENSA_ILi2EEESB_EEEEENS5_IJNSA_ILi64EEENSA_ILi128EEESF_EEENS_10bfloat16_tENS5_IJlSB_lEEESI_SJ_NS4_8TiledMMAINS4_8MMA_AtomIJNS4_20SM100_MMA_F16BF16_SSISI_SI_fLi64ELi128ELNS4_4UMMA5MajorE0ELSO_0ELNSN_7ScaleInE0ELSP_0EEEEEENS4_6LayoutINS5_IJSB_SB_SB_EEENS5_IJNSA_ILi0EEESU_SU_EEEEENS5_IJNS4_10UnderscoreESX_SX_EEEEENS4_23SM90_TMA_LOAD_MULTICASTENS4_14ComposedLayoutINS4_7SwizzleILi3ELi4ELi3EEENS4_18smem_ptr_flag_bitsILi16EEENSS_INS5_IJNSA_ILi8EEESF_EEENS5_IJSF_SB_EEEEEEEvNS4_8identityENS4_13SM90_TMA_LOADES1A_vS1B_EENS_8epilogue10collective18CollectiveEpilogueINS1E_23Sm100TmaWarpSpecializedILi4ELi2ELi16ELb1ELb0EEEJSH_NS5_IJNSS_ISF_SB_EENSS_INSA_ILi32EEESB_EEEEESI_SJ_SI_SJ_NS1E_6fusion15FusionCallbacksIS1I_NS1N_17LinearCombinationISI_fSI_fLNS_15FloatRoundStyleE2EEESH_S1M_JEEENS4_5SM1004TMEM4LOAD26SM100_TMEM_LOAD_16dp256b4xES1C_NS11_INS12_ILi2ELi4ELi3EEES15_NSS_INS5_IJS16_S1K_EEENS5_IJS1K_SB_EEEEEEENS4_17SM75_U32x4_LDSM_NENS4_14SM90_TMA_STOREES21_NS4_17SM90_U32x4_STSM_NENS4_39AutoVectorizingCopyWithAssumedAlignmentILi128EEEEEEvvEEEEvNT_6ParamsE) ;  /* 0xffffff6c02807950 */ /* 0x000fea0003c3ffff */
.L_x_182:
[----:B------:R-:W-:-:S00]  /*9200*/  BRA `(.L_x_182) ;  /* 0xfffffffc00fc7947 */ /* 0x000fc0000383ffff */
[----:B------:R-:W-:-:S00]  /*9210*/  NOP ;  /* 0x0000000000007918 */ /* 0x000fc00000000000 */
        /* <DEDUP_REMOVED lines=14> */
.L_x_183:


//--------------------- .nv.global.init           --------------------------
	.section	.nv.global.init,"aw",@progbits
.nv.global.init:
	.type		$str$27,@object
	.size		$str$27,($str$28 - $str$27)
$str$27:
        /*0000*/ 	.byte	0x28, 0x61, 0x64, 0x64, 0x72, 0x65, 0x73, 0x73, 0x20, 0x26, 0x20, 0x6d, 0x61, 0x73, 0x6b, 0x29
        /*0010*/ 	.byte	0x20, 0x3d, 0x3d, 0x20, 0x30, 0x00
	.type		$str$28,@object
	.size		$str$28,($str$26 - $str$28)
$str$28:
        /*0016*/ 	.byte	0x2f, 0x74, 0x6d, 0x70, 0x2f, 0x63, 0x75, 0x74, 0x6c, 0x61, 0x73, 0x73, 0x5f, 0x73, 0x77, 0x65
        /*0026*/ 	.byte	0x65, 0x70, 0x5f, 0x73, 0x72, 0x63, 0x2f, 0x69, 0x6e, 0x63, 0x6c, 0x75, 0x64, 0x65, 0x2f, 0x63
        /*0036*/ 	.byte	0x75, 0x74, 0x65, 0x2f, 0x70, 0x6f, 0x69, 0x6e, 0x74, 0x65, 0x72, 0x5f, 0x66, 0x6c, 0x61, 0x67
        /*0046*/ 	.byte	0x67, 0x65, 0x64, 0x2e, 0x68, 0x70, 0x70, 0x00
	.type		$str$26,@object
	.size		$str$26,($str$25 - $str$26)
$str$26:
        /*004e*/ 	.byte	0x2f, 0x74, 0x6d, 0x70, 0x2f, 0x63, 0x75, 0x74, 0x6c, 0x61, 0x73, 0x73, 0x5f, 0x73, 0x77, 0x65
        /*005e*/ 	.byte	0x65, 0x70, 0x5f, 0x73, 0x72, 0x63, 0x2f, 0x69, 0x6e, 0x63, 0x6c, 0x75, 0x64, 0x65, 0x2f, 0x63
        /*006e*/ 	.byte	0x75, 0x74, 0x65, 0x2f, 0x61, 0x74, 0x6f, 0x6d, 0x2f, 0x63, 0x6f, 0x70, 0x79, 0x5f, 0x74, 0x72
        /*007e*/ 	.byte	0x61, 0x69, 0x74, 0x73, 0x5f, 0x73, 0x6d, 0x31, 0x30, 0x30, 0x2e, 0x68, 0x70, 0x70, 0x00
	.type		$str$25,@object
	.size		$str$25,(__unnamed_1 - $str$25)
$str$25:
        /*008d*/ 	.byte	0x28, 0x28, 0x75, 0x69, 0x6e, 0x74, 0x33, 0x32, 0x5f, 0x74, 0x28, 0x74, 0x68, 0x72, 0x65, 0x61
        /*009d*/ 	.byte	0x64, 0x49, 0x64, 0x78, 0x2e, 0x78, 0x29, 0x20, 0x2f, 0x20, 0x33, 0x32, 0x29, 0x20, 0x25, 0x20
        /*00ad*/ 	.byte	0x34, 0x29, 0x20, 0x3d, 0x3d, 0x20, 0x28, 0x28, 0x28, 0x74, 0x6d, 0x65, 0x6d, 0x5f, 0x61, 0x64
        /*00bd*/ 	.byte	0x64, 0x72, 0x20, 0x3e, 0x3e, 0x20, 0x31, 0x36, 0x29, 0x20, 0x2f, 0x20, 0x33, 0x32, 0x29, 0x20
        /*00cd*/ 	.byte	0x25, 0x20, 0x34, 0x29, 0x00
	.type		__unnamed_1,@object
	.size		__unnamed_1,(__unnamed_2 - __unnamed_1)
__unnamed_1:
        /*00d2*/ 	.byte	0x61, 0x75, 0x74, 0x6f, 0x20, 0x63, 0x75, 0x74, 0x65, 0x3a, 0x3a, 0x61, 0x73, 0x5f, 0x70, 0x6f
        /* <DEDUP_REMOVED lines=24> */
        /*0262*/ 	.byte	0x30, 0x34, 0x38, 0x3e, 0x3e, 0x3e, 0x3e, 0x5d, 0x00
	.type		__unnamed_2,@object
	.size		__unnamed_2,(.L_2 - __unnamed_2)
__unnamed_2:
        /* <DEDUP_REMOVED lines=45> */
        /*053b*/ 	.byte	0x3e, 0x3e, 0x3e, 0x5d, 0x00
.L_2:


//--------------------- .nv.shared._ZN7cutlass13device_kernelINS_4gemm6kernel13GemmUniversalIN4cute5tupleIJiiiiEEENS1_10collective13CollectiveMmaINS1_35MainloopSm100TmaUmmaWarpSpecializedILi4ELi2ELi4ENS5_IJNS4_1CILi1EEENSA_ILi2EEESB_EEEEENS5_IJNSA_ILi64EEENSA_ILi128EEESF_EEENS_10bfloat16_tENS5_IJlSB_lEEESI_SJ_NS4_8TiledMMAINS4_8MMA_AtomIJNS4_20SM100_MMA_F16BF16_SSISI_SI_fLi64ELi128ELNS4_4UMMA5MajorE0ELSO_0ELNSN_7ScaleInE0ELSP_0EEEEEENS4_6LayoutINS5_IJSB_SB_SB_EEENS5_IJNSA_ILi0EEESU_SU_EEEEENS5_IJNS4_10UnderscoreESX_SX_EEEEENS4_23SM90_TMA_LOAD_MULTICASTENS4_14ComposedLayoutINS4_7SwizzleILi3ELi4ELi3EEENS4_18smem_ptr_flag_bitsILi16EEENSS_INS5_IJNSA_ILi8EEESF_EEENS5_IJSF_SB_EEEEEEEvNS4_8identityENS4_13SM90_TMA_LOADES1A_vS1B_EENS_8epilogue10collective18CollectiveEpilogueINS1E_23Sm100TmaWarpSpecializedILi4ELi2ELi16ELb1ELb0EEEJSH_NS5_IJNSS_ISF_SB_EENSS_INSA_ILi32EEESB_EEEEESI_SJ_SI_SJ_NS1E_6fusion15FusionCallbacksIS1I_NS1N_17LinearCombinationISI_fSI_fLNS_15FloatRoundStyleE2EEESH_S1M_JEEENS4_5SM1004TMEM4LOAD26SM100_TMEM_LOAD_16dp256b4xES1C_NS11_INS12_ILi2ELi4ELi3EEES15_NSS_INS5_IJS16_S1K_EEENS5_IJS1K_SB_EEEEEEENS4_17SM75_U32x4_LDSM_NENS4_14SM90_TMA_STOREES21_NS4_17SM90_U32x4_STSM_NENS4_39AutoVectorizingCopyWithAssumedAlignmentILi128EEEEEEvvEEEEvNT_6ParamsE --------------------------
	.section	.nv.shared._ZN7cutlass13device_kernelINS_4gemm6kernel13GemmUniversalIN4cute5tupleIJiiiiEEENS1_10collective13CollectiveMmaINS1_35MainloopSm100TmaUmmaWarpSpecializedILi4ELi2ELi4ENS5_IJNS4_1CILi1EEENSA_ILi2EEESB_EEEEENS5_IJNSA_ILi64EEENSA_ILi128EEESF_EEENS_10bfloat16_tENS5_IJlSB_lEEESI_SJ_NS4_8TiledMMAINS4_8MMA_AtomIJNS4_20SM100_MMA_F16BF16_SSISI_SI_fLi64ELi128ELNS4_4UMMA5MajorE0ELSO_0ELNSN_7ScaleInE0ELSP_0EEEEEENS4_6LayoutINS5_IJSB_SB_SB_EEENS5_IJNSA_ILi0EEESU_SU_EEEEENS5_IJNS4_10UnderscoreESX_SX_EEEEENS4_23SM90_TMA_LOAD_MULTICASTENS4_14ComposedLayoutINS4_7SwizzleILi3ELi4ELi3EEENS4_18smem_ptr_flag_bitsILi16EEENSS_INS5_IJNSA_ILi8EEESF_EEENS5_IJSF_SB_EEEEEEEvNS4_8identityENS4_13SM90_TMA_LOADES1A_vS1B_EENS_8epilogue10collective18CollectiveEpilogueINS1E_23Sm100TmaWarpSpecializedILi4ELi2ELi16ELb1ELb0EEEJSH_NS5_IJNSS_ISF_SB_EENSS_INSA_ILi32EEESB_EEEEESI_SJ_SI_SJ_NS1E_6fusion15FusionCallbacksIS1I_NS1N_17LinearCombinationISI_fSI_fLNS_15FloatRoundStyleE2EEESH_S1M_JEEENS4_5SM1004TMEM4LOAD26SM100_TMEM_LOAD_16dp256b4xES1C_NS11_INS12_ILi2ELi4ELi3EEES15_NSS_INS5_IJS16_S1K_EEENS5_IJS1K_SB_EEEEEEENS4_17SM75_U32x4_LDSM_NENS4_14SM90_TMA_STOREES21_NS4_17SM90_U32x4_STSM_NENS4_39AutoVectorizingCopyWithAssumedAlignmentILi128EEEEEEvvEEEEvNT_6ParamsE,"aw",@nobits
	.sectionflags	@""
	.align	16
	.zero		1024


//--------------------- .nv.shared.reserved.0     --------------------------
	.section	.nv.shared.reserved.0,"aw",@nobits
	.weak		__nv_reservedSMEM_offset_0_alias
	.size		__nv_reservedSMEM_offset_0_alias, 0, 64
	.other		__nv_reservedSMEM_offset_0_alias,@"STO_CUDA_RESERVED_SHARED STV_DEFAULT"
__nv_reservedSMEM_offset_0_alias:
	.zero		0
.nv.shared.reserved.0:
	.zero		64
	.weak		__nv_reservedSMEM_tcgen05_partition
	.type		__nv_reservedSMEM_tcgen05_partition,@object
	.size		__nv_reservedSMEM_tcgen05_partition,(.L_0 - __nv_reservedSMEM_tcgen05_partition)
__nv_reservedSMEM_tcgen05_partition:
	.zero		32
.L_0:


//--------------------- .nv.global                --------------------------
	.section	.nv.global,"aw",@nobits
.nv.global:
	.type		_ZN39_INTERNAL_d45600e2_4_k_cu_a7d8baac_83664cute1_E,@object
	.size		_ZN39_INTERNAL_d45600e2_4_k_cu_a7d8baac_83664cute1_E,(_ZN39_INTERNAL_d45600e2_4_k_cu_a7d8baac_83664cuda3std3__45__cpo6cbeginE - _ZN39_INTERNAL_d45600e2_4_k_cu_a7d8baac_83664cute1_E)
_ZN39_INTERNAL_d45600e2_4_k_cu_a7d8baac_83664cute1_E:
	.zero		1
	.type		_ZN39_INTERNAL_d45600e2_4_k_cu_a7d8baac_83664cuda3std3__45__cpo6cbeginE,@object
	.size		_ZN39_INTERNAL_d45600e2_4_k_cu_a7d8baac_83664cuda3std3__45__cpo6cbeginE,(_ZN39_INTERNAL_d45600e2_4_k_cu_a7d8baac_83664cuda3std3__48in_placeE - _ZN39_INTERNAL_d45600e2_4_k_cu_a7d8baac_83664cuda3std3__45__cpo6cbeginE)
_ZN39_INTERNAL_d45600e2_4_k_cu_a7d8baac_83664cuda3std3__45__cpo6cbeginE:
	.zero		1
	.type		_ZN39_INTERNAL_d45600e2_4_k_cu_a7d8baac_83664cuda3std3__48in_placeE,@object
	.size		_ZN39_INTERNAL_d45600e2_4_k_cu_a7d8baac_83664cuda3std3__48in_placeE,(_ZN39_INTERNAL_d45600e2_4_k_cu_a7d8baac_83664cuda3std6ranges3__45__cpo9iter_moveE - _ZN39_INTERNAL_d45600e2_4_k_cu_a7d8baac_83664cuda3std3__48in_placeE)
_ZN39_INTERNAL_d45600e2_4_k_cu_a7d8baac_83664cuda3std3__48in_placeE:
	.zero		1
	.type		_ZN39_INTERNAL_d45600e2_4_k_cu_a7d8baac_83664cuda3std6ranges3__45__cpo9iter_moveE,@object
	.size		_ZN39_INTERNAL_d45600e2_4_k_cu_a7d8baac_83664cuda3std6ranges3__45__cpo9iter_moveE,(_ZN39_INTERNAL_d45600e2_4_k_cu_a7d8baac_83664cuda3std3__45__cpo5beginE - _ZN39_INTERNAL_d45600e2_4_k_cu_a7d8baac_83664cuda3std6ranges3__45__cpo9iter_moveE)
_ZN39_INTERNAL_d45600e2_4_k_cu_a7d8baac_83664cuda3std6ranges3__45__cpo9iter_moveE:
	.zero		1
	.type		_ZN39_INTERNAL_d45600e2_4_k_cu_a7d8baac_83664cuda3std3__45__cpo5beginE,@object
	.size		_ZN39_INTERNAL_d45600e2_4_k_cu_a7d8baac_83664cuda3std3__45__cpo5beginE,(_ZN39_INTERNAL_d45600e2_4_k_cu_a7d8baac_83664cuda3std3__441_GLOBAL__N__d45600e2_4_k_cu_a7d8baac_83666ignoreE - _ZN39_INTERNAL_d45600e2_4_k_cu_a7d8baac_83664cuda3std3__45__cpo5beginE)
_ZN39_INTERNAL_d45600e2_4_k_cu_a7d8baac_83664cuda3std3__45__cpo5beginE:
	.zero		1
	.type		_ZN39_INTERNAL_d45600e2_4_k_cu_a7d8baac_83664cuda3std3__441_GLOBAL__N__d45600e2_4_k_cu_a7d8baac_83666ignoreE,@object
	.size		_ZN39_INTERNAL_d45600e2_4_k_cu_a7d8baac_83664cuda3std3__441_GLOBAL__N__d45600e2_4_k_cu_a7d8baac_83666ignoreE,(_ZN39_INTERNAL_d45600e2_4_k_cu_a7d8baac_83664cute7productE - _ZN39_INTERNAL_d45600e2_4_k_cu_a7d8baac_83664cuda3std3__441_GLOBAL__N__d45600e2_4_k_cu_a7d8baac_83666ignoreE)
_ZN39_INTERNAL_d45600e2_4_k_cu_a7d8baac_83664cuda3std3__441_GLOBAL__N__d45600e2_4_k_cu_a7d8baac_83666ignoreE:
	.zero		1
	.type		_ZN39_INTERNAL_d45600e2_4_k_cu_a7d8baac_83664cute7productE,@object
	.size		_ZN39_INTERNAL_d45600e2_4_k_cu_a7d8baac_83664cute7productE,(_ZN39_INTERNAL_d45600e2_4_k_cu_a7d8baac_83664cuda3std3__45__cpo3endE - _ZN39_INTERNAL_d45600e2_4_k_cu_a7d8baac_83664cute7productE)
_ZN39_INTERNAL_d45600e2_4_k_cu_a7d8baac_83664cute7productE:
	.zero		1
	.type		_ZN39_INTERNAL_d45600e2_4_k_cu_a7d8baac_83664cuda3std3__45__cpo3endE,@object
	.size		_ZN39_INTERNAL_d45600e2_4_k_cu_a7d8baac_83664cuda3std3__45__cpo3endE,(_ZN39_INTERNAL_d45600e2_4_k_cu_a7d8baac_83664cuda3std3__419piecewise_constructE - _ZN39_INTERNAL_d45600e2_4_k_cu_a7d8baac_83664cuda3std3__45__cpo3endE)
_ZN39_INTERNAL_d45600e2_4_k_cu_a7d8baac_83664cuda3std3__45__cpo3endE:
	.zero		1
	.type		_ZN39_INTERNAL_d45600e2_4_k_cu_a7d8baac_83664cuda3std3__419piecewise_constructE,@object
	.size		_ZN39_INTERNAL_d45600e2_4_k_cu_a7d8baac_83664cuda3std3__419piecewise_constructE,(_ZN39_INTERNAL_d45600e2_4_k_cu_a7d8baac_83664cuda3std3__45__cpo4cendE - _ZN39_INTERNAL_d45600e2_4_k_cu_a7d8baac_83664cuda3std3__419piecewise_constructE)
_ZN39_INTERNAL_d45600e2_4_k_cu_a7d8baac_83664cuda3std3__419piecewise_constructE:
	.zero		1
	.type		_ZN39_INTERNAL_d45600e2_4_k_cu_a7d8baac_83664cuda3std3__45__cpo4cendE,@object
	.size		_ZN39_INTERNAL_d45600e2_4_k_cu_a7d8baac_83664cuda3std3__45__cpo4cendE,(_ZN39_INTERNAL_d45600e2_4_k_cu_a7d8baac_83664cuda3std6ranges3__45__cpo4swapE - _ZN39_INTERNAL_d45600e2_4_k_cu_a7d8baac_83664cuda3std3__45__cpo4cendE)
_ZN39_INTERNAL_d45600e2_4_k_cu_a7d8baac_83664cuda3std3__45__cpo4cendE:
	.zero		1
	.type		_ZN39_INTERNAL_d45600e2_4_k_cu_a7d8baac_83664cuda3std6ranges3__45__cpo4swapE,@object
	.size		_ZN39_INTERNAL_d45600e2_4_k_cu_a7d8baac_83664cuda3std6ranges3__45__cpo4swapE,(.L_10 - _ZN39_INTERNAL_d45600e2_4_k_cu_a7d8baac_83664cuda3std6ranges3__45__cpo4swapE)
_ZN39_INTERNAL_d45600e2_4_k_cu_a7d8baac_83664cuda3std6ranges3__45__cpo4swapE:
	.zero		1
.L_10:


//--------------------- .nv.constant0._ZN7cutlass13device_kernelINS_4gemm6kernel13GemmUniversalIN4cute5tupleIJiiiiEEENS1_10collective13CollectiveMmaINS1_35MainloopSm100TmaUmmaWarpSpecializedILi4ELi2ELi4ENS5_IJNS4_1CILi1EEENSA_ILi2EEESB_EEEEENS5_IJNSA_ILi64EEENSA_ILi128EEESF_EEENS_10bfloat16_tENS5_IJlSB_lEEESI_SJ_NS4_8TiledMMAINS4_8MMA_AtomIJNS4_20SM100_MMA_F16BF16_SSISI_SI_fLi64ELi128ELNS4_4UMMA5MajorE0ELSO_0ELNSN_7ScaleInE0ELSP_0EEEEEENS4_6LayoutINS5_IJSB_SB_SB_EEENS5_IJNSA_ILi0EEESU_SU_EEEEENS5_IJNS4_10UnderscoreESX_SX_EEEEENS4_23SM90_TMA_LOAD_MULTICASTENS4_14ComposedLayoutINS4_7SwizzleILi3ELi4ELi3EEENS4_18smem_ptr_flag_bitsILi16EEENSS_INS5_IJNSA_ILi8EEESF_EEENS5_IJSF_SB_EEEEEEEvNS4_8identityENS4_13SM90_TMA_LOADES1A_vS1B_EENS_8epilogue10collective18CollectiveEpilogueINS1E_23Sm100TmaWarpSpecializedILi4ELi2ELi16ELb1ELb0EEEJSH_NS5_IJNSS_ISF_SB_EENSS_INSA_ILi32EEESB_EEEEESI_SJ_SI_SJ_NS1E_6fusion15FusionCallbacksIS1I_NS1N_17LinearCombinationISI_fSI_fLNS_15FloatRoundStyleE2EEESH_S1M_JEEENS4_5SM1004TMEM4LOAD26SM100_TMEM_LOAD_16dp256b4xES1C_NS11_INS12_ILi2ELi4ELi3EEES15_NSS_INS5_IJS16_S1K_EEENS5_IJS1K_SB_EEEEEEENS4_17SM75_U32x4_LDSM_NENS4_14SM90_TMA_STOREES21_NS4_17SM90_U32x4_STSM_NENS4_39AutoVectorizingCopyWithAssumedAlignmentILi128EEEEEEvvEEEEvNT_6ParamsE --------------------------
	.section	.nv.constant0._ZN7cutlass13device_kernelINS_4gemm6kernel13GemmUniversalIN4cute5tupleIJiiiiEEENS1_10collective13CollectiveMmaINS1_35MainloopSm100TmaUmmaWarpSpecializedILi4ELi2ELi4ENS5_IJNS4_1CILi1EEENSA_ILi2EEESB_EEEEENS5_IJNSA_ILi64EEENSA_ILi128EEESF_EEENS_10bfloat16_tENS5_IJlSB_lEEESI_SJ_NS4_8TiledMMAINS4_8MMA_AtomIJNS4_20SM100_MMA_F16BF16_SSISI_SI_fLi64ELi128ELNS4_4UMMA5MajorE0ELSO_0ELNSN_7ScaleInE0ELSP_0EEEEEENS4_6LayoutINS5_IJSB_SB_SB_EEENS5_IJNSA_ILi0EEESU_SU_EEEEENS5_IJNS4_10UnderscoreESX_SX_EEEEENS4_23SM90_TMA_LOAD_MULTICASTENS4_14ComposedLayoutINS4_7SwizzleILi3ELi4ELi3EEENS4_18smem_ptr_flag_bitsILi16EEENSS_INS5_IJNSA_ILi8EEESF_EEENS5_IJSF_SB_EEEEEEEvNS4_8identityENS4_13SM90_TMA_LOADES1A_vS1B_EENS_8epilogue10collective18CollectiveEpilogueINS1E_23Sm100TmaWarpSpecializedILi4ELi2ELi16ELb1ELb0EEEJSH_NS5_IJNSS_ISF_SB_EENSS_INSA_ILi32EEESB_EEEEESI_SJ_SI_SJ_NS1E_6fusion15FusionCallbacksIS1I_NS1N_17LinearCombinationISI_fSI_fLNS_15FloatRoundStyleE2EEESH_S1M_JEEENS4_5SM1004TMEM4LOAD26SM100_TMEM_LOAD_16dp256b4xES1C_NS11_INS12_ILi2ELi4ELi3EEES15_NSS_INS5_IJS16_S1K_EEENS5_IJS1K_SB_EEEEEEENS4_17SM75_U32x4_LDSM_NENS4_14SM90_TMA_STOREES21_NS4_17SM90_U32x4_STSM_NENS4_39AutoVectorizingCopyWithAssumedAlignmentILi128EEEEEEvvEEEEvNT_6ParamsE,"a",@progbits
	.sectionflags	@""
	.align	4
.nv.constant0._ZN7cutlass13device_kernelINS_4gemm6kernel13GemmUniversalIN4cute5tupleIJiiiiEEENS1_10collective13CollectiveMmaINS1_35MainloopSm100TmaUmmaWarpSpecializedILi4ELi2ELi4ENS5_IJNS4_1CILi1EEENSA_ILi2EEESB_EEEEENS5_IJNSA_ILi64EEENSA_ILi128EEESF_EEENS_10bfloat16_tENS5_IJlSB_lEEESI_SJ_NS4_8TiledMMAINS4_8MMA_AtomIJNS4_20SM100_MMA_F16BF16_SSISI_SI_fLi64ELi128ELNS4_4UMMA5MajorE0ELSO_0ELNSN_7ScaleInE0ELSP_0EEEEEENS4_6LayoutINS5_IJSB_SB_SB_EEENS5_IJNSA_ILi0EEESU_SU_EEEEENS5_IJNS4_10UnderscoreESX_SX_EEEEENS4_23SM90_TMA_LOAD_MULTICASTENS4_14ComposedLayoutINS4_7SwizzleILi3ELi4ELi3EEENS4_18smem_ptr_flag_bitsILi16EEENSS_INS5_IJNSA_ILi8EEESF_EEENS5_IJSF_SB_EEEEEEEvNS4_8identityENS4_13SM90_TMA_LOADES1A_vS1B_EENS_8epilogue10collective18CollectiveEpilogueINS1E_23Sm100TmaWarpSpecializedILi4ELi2ELi16ELb1ELb0EEEJSH_NS5_IJNSS_ISF_SB_EENSS_INSA_ILi32EEESB_EEEEESI_SJ_SI_SJ_NS1E_6fusion15FusionCallbacksIS1I_NS1N_17LinearCombinationISI_fSI_fLNS_15FloatRoundStyleE2EEESH_S1M_JEEENS4_5SM1004TMEM4LOAD26SM100_TMEM_LOAD_16dp256b4xES1C_NS11_INS12_ILi2ELi4ELi3EEES15_NSS_INS5_IJS16_S1K_EEENS5_IJS1K_SB_EEEEEEENS4_17SM75_U32x4_LDSM_NENS4_14SM90_TMA_STOREES21_NS4_17SM90_U32x4_STSM_NENS4_39AutoVectorizingCopyWithAssumedAlignmentILi128EEEEEEvvEEEEvNT_6ParamsE:
	.zero		2944


//--------------------- SYMBOLS --------------------------

	.type		.nv.reservedSmem.offset0,@object
	.size		.nv.reservedSmem.offset0,0x4
	.type		.nv.reservedSmem.cap,@object
	.size		.nv.reservedSmem.cap,0x4
	.type		__assertfail,@function
